	.target	sm_90a

	.elftype	@"ET_EXEC"


//--------------------- .note.nv.tkinfo           --------------------------
	.section	.note.nv.tkinfo,"",@"SHT_NOTE"
	.sectionflags	@"SHF_NOTE_NV_TKINFO"
	.tkinfo
        /*0018*/ 	.word	0x00000002
        /*0030*/ 	.string	""
        /*0030*/ 	.string	"ptxas"
        /*0030*/ 	.string	"Cuda compilation tools, release 13.0, V13.0.88"
        /*0030*/ 	.string	"Build cuda_13.0.r13.0/compiler.36424714_0"
        /*0030*/ 	.string	"-arch sm_90a -m 64 "



//--------------------- .note.nv.cuinfo           --------------------------
	.section	.note.nv.cuinfo,"",@"SHT_NOTE"
	.sectionflags	@"SHF_NOTE_NV_CUINFO"
        /*0018*/ 	.short	0x0002
        /*001a*/ 	.short	0x005a
        /*001c*/ 	.short	0x0082
	.zero		2


//--------------------- .nv.info                  --------------------------
	.section	.nv.info,"",@"SHT_CUDA_INFO"
	.align	4


	//----- nvinfo : EIATTR_REGCOUNT
	.align		4
        /*0000*/ 	.byte	0x04, 0x2f
        /*0002*/ 	.short	(.L_15 - .L_14)
	.align		4
.L_14:
        /*0004*/ 	.word	index@(_ZN7cutlass13device_kernelINS_4fmha6kernel28FmhaKernelTmaWarpSpecializedINS1_10collective30FmhaMainloopTmaWarpSpecializedINS_10bfloat16_tEffN4cute5tupleIJNS7_1CILi128EEENS9_ILi64EEESB_EEENS8_IJiNS9_ILi1EEENS8_IJiiEEEEEESF_SF_NS4_14ResidualFusionEJEEENS4_15FmhaFwdEpilogueIS6_fNS8_IJSB_SB_SB_EEEEENS2_23IndividualTileSchedulerEJEEEEEvNT_6ParamsE)
        /*0008*/ 	.word	0x000000a8


	//----- nvinfo : EIATTR_FRAME_SIZE
	.align		4
.L_15:
        /*000c*/ 	.byte	0x04, 0x11
        /*000e*/ 	.short	(.L_17 - .L_16)
	.align		4
.L_16:
        /*0010*/ 	.word	index@($__internal_0_$__cuda_sm20_rcp_rn_f32_slowpath)
        /*0014*/ 	.word	0x00000000


	//----- nvinfo : EIATTR_FRAME_SIZE
	.align		4
.L_17:
        /*0018*/ 	.byte	0x04, 0x11
        /*001a*/ 	.short	(.L_19 - .L_18)
	.align		4
.L_18:
        /*001c*/ 	.word	index@(_ZN7cutlass13device_kernelINS_4fmha6kernel28FmhaKernelTmaWarpSpecializedINS1_10collective30FmhaMainloopTmaWarpSpecializedINS_10bfloat16_tEffN4cute5tupleIJNS7_1CILi128EEENS9_ILi64EEESB_EEENS8_IJiNS9_ILi1EEENS8_IJiiEEEEEESF_SF_NS4_14ResidualFusionEJEEENS4_15FmhaFwdEpilogueIS6_fNS8_IJSB_SB_SB_EEEEENS2_23IndividualTileSchedulerEJEEEEEvNT_6ParamsE)
        /*0020*/ 	.word	0x00000000


	//----- nvinfo : EIATTR_MIN_STACK_SIZE
	.align		4
.L_19:
        /*0024*/ 	.byte	0x04, 0x12
        /*0026*/ 	.short	(.L_21 - .L_20)
	.align		4
.L_20:
        /*0028*/ 	.word	index@(_ZN7cutlass13device_kernelINS_4fmha6kernel28FmhaKernelTmaWarpSpecializedINS1_10collective30FmhaMainloopTmaWarpSpecializedINS_10bfloat16_tEffN4cute5tupleIJNS7_1CILi128EEENS9_ILi64EEESB_EEENS8_IJiNS9_ILi1EEENS8_IJiiEEEEEESF_SF_NS4_14ResidualFusionEJEEENS4_15FmhaFwdEpilogueIS6_fNS8_IJSB_SB_SB_EEEEENS2_23IndividualTileSchedulerEJEEEEEvNT_6ParamsE)
        /*002c*/ 	.word	0x00000000
.L_21:


//--------------------- .nv.compat                --------------------------
	.section	.nv.compat,"",@"SHT_CUDA_COMPAT_INFO"
	.align	4
        /*0000*/ 	.byte	0x02, 0x09, 0x01, 0x00, 0x02, 0x02, 0x04, 0x00, 0x02, 0x05, 0x05, 0x00, 0x03, 0x07, 0x01, 0x01
        /*0010*/ 	.byte	0x02, 0x03, 0x01, 0x00, 0x02, 0x06, 0x01, 0x00, 0x04, 0x0b, 0x08, 0x00, 0x00, 0x00, 0x00, 0x00
        /*0020*/ 	.byte	0x00, 0x00, 0x00, 0x00


//--------------------- .nv.info._ZN7cutlass13device_kernelINS_4fmha6kernel28FmhaKernelTmaWarpSpecializedINS1_10collective30FmhaMainloopTmaWarpSpecializedINS_10bfloat16_tEffN4cute5tupleIJNS7_1CILi128EEENS9_ILi64EEESB_EEENS8_IJiNS9_ILi1EEENS8_IJiiEEEEEESF_SF_NS4_14ResidualFusionEJEEENS4_15FmhaFwdEpilogueIS6_fNS8_IJSB_SB_SB_EEEEENS2_23IndividualTileSchedulerEJEEEEEvNT_6ParamsE --------------------------
	.section	.nv.info._ZN7cutlass13device_kernelINS_4fmha6kernel28FmhaKernelTmaWarpSpecializedINS1_10collective30FmhaMainloopTmaWarpSpecializedINS_10bfloat16_tEffN4cute5tupleIJNS7_1CILi128EEENS9_ILi64EEESB_EEENS8_IJiNS9_ILi1EEENS8_IJiiEEEEEESF_SF_NS4_14ResidualFusionEJEEENS4_15FmhaFwdEpilogueIS6_fNS8_IJSB_SB_SB_EEEEENS2_23IndividualTileSchedulerEJEEEEEvNT_6ParamsE,"",@"SHT_CUDA_INFO"
	.sectionflags	@""
	.align	4


	//----- nvinfo : EIATTR_CUDA_API_VERSION
	.align		4
        /*0000*/ 	.byte	0x04, 0x37
        /*0002*/ 	.short	(.L_23 - .L_22)
.L_22:
        /*0004*/ 	.word	0x00000082


	//----- nvinfo : EIATTR_KPARAM_INFO
	.align		4
.L_23:
        /*0008*/ 	.byte	0x04, 0x17
        /*000a*/ 	.short	(.L_25 - .L_24)
.L_24:
        /*000c*/ 	.word	0x00000000
        /*0010*/ 	.short	0x0000
        /*0012*/ 	.short	0x0070
        /*0014*/ 	.byte	0x00, 0xf0, 0x01, 0x20


	//----- nvinfo : EIATTR_SPARSE_MMA_MASK
	.align		4
.L_25:
        /*0018*/ 	.byte	0x03, 0x50
        /*001a*/ 	.short	0x0000


	//----- nvinfo : EIATTR_MAXREG_COUNT
	.align		4
        /*001c*/ 	.byte	0x03, 0x1b
        /*001e*/ 	.short	0x00a8


	//----- nvinfo : EIATTR_NUM_BARRIERS
	.align		4
        /*0020*/ 	.byte	0x02, 0x4c
        /*0022*/ 	.byte	0x02
	.zero		1


	//----- nvinfo : EIATTR_EXTERNS
	.align		4
        /*0024*/ 	.byte	0x04, 0x0f
        /*0026*/ 	.short	(.L_27 - .L_26)


	//   ....[0]....
	.align		4
.L_26:
        /*0028*/ 	.word	index@(__assertfail)


	//----- nvinfo : EIATTR_MERCURY_ISA_VERSION
	.align		4
.L_27:
        /*002c*/ 	.byte	0x03, 0x5f
        /*002e*/ 	.short	0x0101


	//----- nvinfo : EIATTR_INT_WARP_WIDE_INSTR_OFFSETS
	.align		4
        /*0030*/ 	.byte	0x04, 0x31
        /*0032*/ 	.short	(.L_29 - .L_28)


	//   ....[0]....
.L_28:
        /*0034*/ 	.word	0x000006f0


	//   ....[1]....
        /*0038*/ 	.word	0x00000700


	//   ....[2]....
        /*003c*/ 	.word	0x00000710


	//   ....[3]....
        /*0040*/ 	.word	0x00000720


	//   ....[4]....
        /*0044*/ 	.word	0x00000790


	//----- nvinfo : EIATTR_COOP_GROUP_MASK_REGIDS
	.align		4
.L_29:
        /*0048*/ 	.byte	0x04, 0x29
        /*004a*/ 	.short	(.L_31 - .L_30)


	//   ....[0]....
.L_30:
        /*004c*/ 	.word	0xffffffff


	//   ....[1]....
        /*0050*/ 	.word	0xffffffff


	//   ....[2]....
        /*0054*/ 	.word	0xffffffff


	//   ....[3]....
        /*0058*/ 	.word	0xffffffff


	//   ....[4]....
        /*005c*/ 	.word	0xffffffff


	//   ....[5]....
        /*0060*/ 	.word	0xffffffff


	//   ....[6]....
        /*0064*/ 	.word	0xffffffff


	//   ....[7]....
        /*0068*/ 	.word	0xffffffff


	//   ....[8]....
        /*006c*/ 	.word	0xffffffff


	//   ....[9]....
        /*0070*/ 	.word	0xffffffff


	//   ....[10]....
        /*0074*/ 	.word	0xffffffff


	//   ....[11]....
        /*0078*/ 	.word	0xffffffff


	//   ....[12]....
        /*007c*/ 	.word	0xffffffff


	//   ....[13]....
        /*0080*/ 	.word	0xffffffff


	//   ....[14]....
        /*0084*/ 	.word	0xffffffff


	//   ....[15]....
        /*0088*/ 	.word	0xffffffff


	//   ....[16]....
        /*008c*/ 	.word	0xffffffff


	//   ....[17]....
        /*0090*/ 	.word	0xffffffff


	//   ....[18]....
        /*0094*/ 	.word	0xffffffff


	//   ....[19]....
        /*0098*/ 	.word	0xffffffff


	//   ....[20]....
        /*009c*/ 	.word	0xffffffff


	//   ....[21]....
        /*00a0*/ 	.word	0xffffffff


	//----- nvinfo : EIATTR_COOP_GROUP_INSTR_OFFSETS
	.align		4
.L_31:
        /*00a4*/ 	.byte	0x04, 0x28
        /*00a6*/ 	.short	(.L_33 - .L_32)


	//   ....[0]....
.L_32:
        /*00a8*/ 	.word	0x00000050


	//   ....[1]....
        /*00ac*/ 	.word	0x00000080


	//   ....[2]....
        /*00b0*/ 	.word	0x000001b0


	//   ....[3]....
        /*00b4*/ 	.word	0x00000370


	//   ....[4]....
        /*00b8*/ 	.word	0x00000530


	//   ....[5]....
        /*00bc*/ 	.word	0x00000690


	//   ....[6]....
        /*00c0*/ 	.word	0x000015d0


	//   ....[7]....
        /*00c4*/ 	.word	0x00001620


	//   ....[8]....
        /*00c8*/ 	.word	0x00001980


	//   ....[9]....
        /*00cc*/ 	.word	0x00001a70


	//   ....[10]....
        /*00d0*/ 	.word	0x00002bb0


	//   ....[11]....
        /*00d4*/ 	.word	0x00002be0


	//   ....[12]....
        /*00d8*/ 	.word	0x00002cd0


	//   ....[13]....
        /*00dc*/ 	.word	0x00002ea0


	//   ....[14]....
        /*00e0*/ 	.word	0x00004800


	//   ....[15]....
        /*00e4*/ 	.word	0x00004860


	//   ....[16]....
        /*00e8*/ 	.word	0x00004b70


	//   ....[17]....
        /*00ec*/ 	.word	0x00004c90


	//   ....[18]....
        /*00f0*/ 	.word	0x00005da0


	//   ....[19]....
        /*00f4*/ 	.word	0x00005de0


	//   ....[20]....
        /*00f8*/ 	.word	0x00005e10


	//   ....[21]....
        /*00fc*/ 	.word	0x00005e30


	//----- nvinfo : EIATTR_REG_RECONFIG
	.align		4
.L_33:
        /*0100*/ 	.byte	0x01, 0x54
	.zero		2


	//----- nvinfo : EIATTR_SYSCALL_OFFSETS
	.align		4
        /*0104*/ 	.byte	0x04, 0x46
        /*0106*/ 	.short	(.L_35 - .L_34)


	//   ....[0]....
.L_34:
        /*0108*/ 	.word	0x00006800


	//   ....[1]....
        /*010c*/ 	.word	0x00006960


	//----- nvinfo : EIATTR_MBARRIER_INSTR_OFFSETS
	.align		4
.L_35:
        /*0110*/ 	.byte	0x04, 0x39
        /*0112*/ 	.short	(.L_37 - .L_36)


	//   ....[0]....
.L_36:
        /*0114*/ 	.word	0x00000320
        /*0118*/ 	.word	0x000000ff
        /*011c*/ 	.word	0x0000e050
        /*0120*/ 	.short	0x0100
        /*0122*/ 	.byte	0x0b
	.zero		1


	//   ....[1]....
        /*0124*/ 	.word	0x00000330
        /*0128*/ 	.word	0x000000ff
        /*012c*/ 	.word	0x0000e060
        /*0130*/ 	.short	0x0100
        /*0132*/ 	.byte	0x0b
	.zero		1


	//   ....[2]....
        /*0134*/ 	.word	0x00000340
        /*0138*/ 	.word	0x000000ff
        /*013c*/ 	.word	0x0000e058
        /*0140*/ 	.short	0x0100
        /*0142*/ 	.byte	0x0b
	.zero		1


	//   ....[3]....
        /*0144*/ 	.word	0x00000350
        /*0148*/ 	.word	0x000000ff
        /*014c*/ 	.word	0x0000e068
        /*0150*/ 	.short	0x0100
        /*0152*/ 	.byte	0x0b
	.zero		1


	//   ....[4]....
        /*0154*/ 	.word	0x00000480
        /*0158*/ 	.word	0x000000ff
        /*015c*/ 	.word	0x0000e000
        /*0160*/ 	.short	0x0100
        /*0162*/ 	.byte	0x0b
	.zero		1


	//   ....[5]....
        /*0164*/ 	.word	0x00000490
        /*0168*/ 	.word	0x000000ff
        /*016c*/ 	.word	0x0000e028
        /*0170*/ 	.short	0x0100
        /*0172*/ 	.byte	0x0b
	.zero		1


	//   ....[6]....
        /*0174*/ 	.word	0x000004a0
        /*0178*/ 	.word	0x000000ff
        /*017c*/ 	.word	0x0000e008
        /*0180*/ 	.short	0x0100
        /*0182*/ 	.byte	0x0b
	.zero		1


	//   ....[7]....
        /*0184*/ 	.word	0x000004b0
        /*0188*/ 	.word	0x000000ff
        /*018c*/ 	.word	0x0000e030
        /*0190*/ 	.short	0x0100
        /*0192*/ 	.byte	0x0b
	.zero		1


	//   ....[8]....
        /*0194*/ 	.word	0x000004c0
        /*0198*/ 	.word	0x000000ff
        /*019c*/ 	.word	0x0000e010
        /*01a0*/ 	.short	0x0100
        /*01a2*/ 	.byte	0x0b
	.zero		1


	//   ....[9]....
        /*01a4*/ 	.word	0x000004d0
        /*01a8*/ 	.word	0x000000ff
        /*01ac*/ 	.word	0x0000e038
        /*01b0*/ 	.short	0x0100
        /*01b2*/ 	.byte	0x0b
	.zero		1


	//   ....[10]....
        /*01b4*/ 	.word	0x000004e0
        /*01b8*/ 	.word	0x000000ff
        /*01bc*/ 	.word	0x0000e018
        /*01c0*/ 	.short	0x0100
        /*01c2*/ 	.byte	0x0b
	.zero		1


	//   ....[11]....
        /*01c4*/ 	.word	0x000004f0
        /*01c8*/ 	.word	0x000000ff
        /*01cc*/ 	.word	0x0000e040
        /*01d0*/ 	.short	0x0100
        /*01d2*/ 	.byte	0x0b
	.zero		1


	//   ....[12]....
        /*01d4*/ 	.word	0x00000500
        /*01d8*/ 	.word	0x000000ff
        /*01dc*/ 	.word	0x0000e020
        /*01e0*/ 	.short	0x0100
        /*01e2*/ 	.byte	0x0b
	.zero		1


	//   ....[13]....
        /*01e4*/ 	.word	0x00000510
        /*01e8*/ 	.word	0x000000ff
        /*01ec*/ 	.word	0x0000e048
        /*01f0*/ 	.short	0x0100
        /*01f2*/ 	.byte	0x0b
	.zero		1


	//   ....[14]....
        /*01f4*/ 	.word	0x00000640
        /*01f8*/ 	.word	0x000000ff
        /*01fc*/ 	.word	0x0000e070
        /*0200*/ 	.short	0x0100
        /*0202*/ 	.byte	0x0b
	.zero		1


	//   ....[15]....
        /*0204*/ 	.word	0x00000650
        /*0208*/ 	.word	0x000000ff
        /*020c*/ 	.word	0x0000e080
        /*0210*/ 	.short	0x0100
        /*0212*/ 	.byte	0x0b
	.zero		1


	//   ....[16]....
        /*0214*/ 	.word	0x00000660
        /*0218*/ 	.word	0x000000ff
        /*021c*/ 	.word	0x0000e078
        /*0220*/ 	.short	0x0100
        /*0222*/ 	.byte	0x0b
	.zero		1


	//   ....[17]....
        /*0224*/ 	.word	0x00000670
        /*0228*/ 	.word	0x000000ff
        /*022c*/ 	.word	0x0000e088
        /*0230*/ 	.short	0x0100
        /*0232*/ 	.byte	0x0b
	.zero		1


	//   ....[18]....
        /*0234*/ 	.word	0x000007b0
        /*0238*/ 	.word	0x000000ff
        /*023c*/ 	.word	0x0000e090
        /*0240*/ 	.short	0x0100
        /*0242*/ 	.byte	0x08
	.zero		1


	//   ....[19]....
        /*0244*/ 	.word	0x000007c0
        /*0248*/ 	.word	0x000000ff
        /*024c*/ 	.word	0x0000e098
        /*0250*/ 	.short	0x0100
        /*0252*/ 	.byte	0x08
	.zero		1


	//   ....[20]....
        /*0254*/ 	.word	0x000007d0
        /*0258*/ 	.word	0x000000ff
        /*025c*/ 	.word	0x0000e0a0
        /*0260*/ 	.short	0x0100
        /*0262*/ 	.byte	0x08
	.zero		1


	//   ....[21]....
        /*0264*/ 	.word	0x000007e0
        /*0268*/ 	.word	0x000000ff
        /*026c*/ 	.word	0x0000e0a8
        /*0270*/ 	.short	0x0100
        /*0272*/ 	.byte	0x08
	.zero		1


	//   ....[22]....
        /*0274*/ 	.word	0x000008e0
        /*0278*/ 	.word	0x000000ff
        /*027c*/ 	.word	0x0000e0c0
        /*0280*/ 	.short	0x0100
        /*0282*/ 	.byte	0x0b
	.zero		1


	//   ....[23]....
        /*0284*/ 	.word	0x000008f0
        /*0288*/ 	.word	0x000000ff
        /*028c*/ 	.word	0x0000e0d0
        /*0290*/ 	.short	0x0100
        /*0292*/ 	.byte	0x0b
	.zero		1


	//   ....[24]....
        /*0294*/ 	.word	0x00000900
        /*0298*/ 	.word	0x000000ff
        /*029c*/ 	.word	0x0000e0c8
        /*02a0*/ 	.short	0x0100
        /*02a2*/ 	.byte	0x0b
	.zero		1


	//   ....[25]....
        /*02a4*/ 	.word	0x00000910
        /*02a8*/ 	.word	0x000000ff
        /*02ac*/ 	.word	0x0000e0d8
        /*02b0*/ 	.short	0x0100
        /*02b2*/ 	.byte	0x0b
	.zero		1


	//   ....[26]....
        /*02b4*/ 	.word	0x00000d90
        /*02b8*/ 	.word	0x000000ff
        /*02bc*/ 	.word	0x0000e050
        /*02c0*/ 	.short	0x010a
        /*02c2*/ 	.byte	0x06
	.zero		1


	//   ....[27]....
        /*02c4*/ 	.word	0x00000e10
        /*02c8*/ 	.word	0x000000ff
        /*02cc*/ 	.word	0x0000e000
        /*02d0*/ 	.short	0x010a
        /*02d2*/ 	.byte	0x25
	.zero		1


	//   ....[28]....
        /*02d4*/ 	.word	0x00000e60
        /*02d8*/ 	.word	0x000000ff
        /*02dc*/ 	.word	0xfffffff8
        /*02e0*/ 	.short	0x010a
        /*02e2*/ 	.byte	0x17
	.zero		1


	//   ....[29]....
        /*02e4*/ 	.word	0x00002280
        /*02e8*/ 	.word	0x00000005
        /*02ec*/ 	.word	0x00000000
        /*02f0*/ 	.short	0x0101
        /*02f2*/ 	.byte	0x15
	.zero		1


	//   ....[30]....
        /*02f4*/ 	.word	0x000024f0
        /*02f8*/ 	.word	0x000000ff
        /*02fc*/ 	.word	0x0000e008
        /*0300*/ 	.short	0x010a
        /*0302*/ 	.byte	0x25
	.zero		1


	//   ....[31]....
        /*0304*/ 	.word	0x000026f0
        /*0308*/ 	.word	0x000000ff
        /*030c*/ 	.word	0x00000000
        /*0310*/ 	.short	0x0101
        /*0312*/ 	.byte	0x06
	.zero		1


	//   ....[32]....
        /*0314*/ 	.word	0x00002870
        /*0318*/ 	.word	0x000000ff
        /*031c*/ 	.word	0x0000e000
        /*0320*/ 	.short	0x010a
        /*0322*/ 	.byte	0x06
	.zero		1


	//   ....[33]....
        /*0324*/ 	.word	0x00003a10
        /*0328*/ 	.word	0x000000ff
        /*032c*/ 	.word	0x0000e000
        /*0330*/ 	.short	0x010a
        /*0332*/ 	.byte	0x06
	.zero		1


	//   ....[34]....
        /*0334*/ 	.word	0x00003d30
        /*0338*/ 	.word	0x000000ff
        /*033c*/ 	.word	0x0000e000
        /*0340*/ 	.short	0x010a
        /*0342*/ 	.byte	0x06
	.zero		1


	//   ....[35]....
        /*0344*/ 	.word	0x00003ef0
        /*0348*/ 	.word	0x000000ff
        /*034c*/ 	.word	0x00000000
        /*0350*/ 	.short	0x0101
        /*0352*/ 	.byte	0x06
	.zero		1


	//   ....[36]....
        /*0354*/ 	.word	0x00003fa0
        /*0358*/ 	.word	0x000000ff
        /*035c*/ 	.word	0x00000000
        /*0360*/ 	.short	0x0101
        /*0362*/ 	.byte	0x06
	.zero		1


	//   ....[37]....
        /*0364*/ 	.word	0x00004150
        /*0368*/ 	.word	0x000000ff
        /*036c*/ 	.word	0x0000e000
        /*0370*/ 	.short	0x010a
        /*0372*/ 	.byte	0x06
	.zero		1


	//   ....[38]....
        /*0374*/ 	.word	0x00005710
        /*0378*/ 	.word	0x000000ff
        /*037c*/ 	.word	0x0000e000
        /*0380*/ 	.short	0x010a
        /*0382*/ 	.byte	0x06
	.zero		1


	//   ....[39]....
        /*0384*/ 	.word	0x00005a20
        /*0388*/ 	.word	0x000000ff
        /*038c*/ 	.word	0x0000e000
        /*0390*/ 	.short	0x010a
        /*0392*/ 	.byte	0x06
	.zero		1


	//   ....[40]....
        /*0394*/ 	.word	0x00005be0
        /*0398*/ 	.word	0x000000ff
        /*039c*/ 	.word	0x00000000
        /*03a0*/ 	.short	0x0101
        /*03a2*/ 	.byte	0x06
	.zero		1


	//   ....[41]....
        /*03a4*/ 	.word	0x00005c90
        /*03a8*/ 	.word	0x000000ff
        /*03ac*/ 	.word	0x00000000
        /*03b0*/ 	.short	0x0101
        /*03b2*/ 	.byte	0x06
	.zero		1


	//   ....[42]....
        /*03b4*/ 	.word	0x00006330
        /*03b8*/ 	.word	0x000000ff
        /*03bc*/ 	.word	0x00000008
        /*03c0*/ 	.short	0x010a
        /*03c2*/ 	.byte	0x17
	.zero		1


	//   ....[43]....
        /*03c4*/ 	.word	0x00007160
        /*03c8*/ 	.word	0x00000000
        /*03cc*/ 	.word	0x0000e090
        /*03d0*/ 	.short	0x0101
        /*03d2*/ 	.byte	0x25
	.zero		1


	//   ....[44]....
        /*03d4*/ 	.word	0x000072b0
        /*03d8*/ 	.word	0x00000004
        /*03dc*/ 	.word	0x0000e060
        /*03e0*/ 	.short	0x010a
        /*03e2*/ 	.byte	0x3f
	.zero		1


	//   ....[45]....
        /*03e4*/ 	.word	0x00007510
        /*03e8*/ 	.word	0x00000002
        /*03ec*/ 	.word	0x0000e028
        /*03f0*/ 	.short	0x010a
        /*03f2*/ 	.byte	0x3f
	.zero		1


	//   ....[46]....
        /*03f4*/ 	.word	0x00007750
        /*03f8*/ 	.word	0x00000005
        /*03fc*/ 	.word	0x0000e060
        /*0400*/ 	.short	0x010a
        /*0402*/ 	.byte	0x3f
	.zero		1


	//   ....[47]....
        /*0404*/ 	.word	0x000079c0
        /*0408*/ 	.word	0x00000004
        /*040c*/ 	.word	0x0000e028
        /*0410*/ 	.short	0x010a
        /*0412*/ 	.byte	0x3f
	.zero		1


	//   ....[48]....
        /*0414*/ 	.word	0x00007cf0
        /*0418*/ 	.word	0x00000006
        /*041c*/ 	.word	0x0000e028
        /*0420*/ 	.short	0x010a
        /*0422*/ 	.byte	0x3f
	.zero		1


	//   ....[49]....
        /*0424*/ 	.word	0x00007f60
        /*0428*/ 	.word	0x00000006
        /*042c*/ 	.word	0x0000e028
        /*0430*/ 	.short	0x010a
        /*0432*/ 	.byte	0x3f
	.zero		1


	//   ....[50]....
        /*0434*/ 	.word	0x000081c0
        /*0438*/ 	.word	0x00000003
        /*043c*/ 	.word	0x0000e050
        /*0440*/ 	.short	0x010a
        /*0442*/ 	.byte	0x3f
	.zero		1


	//   ....[51]....
        /*0444*/ 	.word	0x00008220
        /*0448*/ 	.word	0x00000002
        /*044c*/ 	.word	0x0000e000
        /*0450*/ 	.short	0x010a
        /*0452*/ 	.byte	0x3f
	.zero		1


	//   ....[52]....
        /*0454*/ 	.word	0x00008280
        /*0458*/ 	.word	0x00000003
        /*045c*/ 	.word	0xfffffff8
        /*0460*/ 	.short	0x010a
        /*0462*/ 	.byte	0x3f
	.zero		1


	//   ....[53]....
        /*0464*/ 	.word	0x000082e0
        /*0468*/ 	.word	0x00000008
        /*046c*/ 	.word	0x0000e008
        /*0470*/ 	.short	0x010a
        /*0472*/ 	.byte	0x3f
	.zero		1


	//   ....[54]....
        /*0474*/ 	.word	0x00008340
        /*0478*/ 	.word	0x0000000d
        /*047c*/ 	.word	0x0000e000
        /*0480*/ 	.short	0x010a
        /*0482*/ 	.byte	0x3f
	.zero		1


	//   ....[55]....
        /*0484*/ 	.word	0x000083a0
        /*0488*/ 	.word	0x00000008
        /*048c*/ 	.word	0x0000e000
        /*0490*/ 	.short	0x010a
        /*0492*/ 	.byte	0x3f
	.zero		1


	//   ....[56]....
        /*0494*/ 	.word	0x00008400
        /*0498*/ 	.word	0x0000000b
        /*049c*/ 	.word	0x0000e000
        /*04a0*/ 	.short	0x010a
        /*04a2*/ 	.byte	0x3f
	.zero		1


	//   ....[57]....
        /*04a4*/ 	.word	0x00008460
        /*04a8*/ 	.word	0x00000009
        /*04ac*/ 	.word	0x0000e000
        /*04b0*/ 	.short	0x010a
        /*04b2*/ 	.byte	0x3f
	.zero		1


	//   ....[58]....
        /*04b4*/ 	.word	0x000084c0
        /*04b8*/ 	.word	0x00000003
        /*04bc*/ 	.word	0x00000008
        /*04c0*/ 	.short	0x010a
        /*04c2*/ 	.byte	0x3f
	.zero		1


	//   ....[59]....
        /*04c4*/ 	.word	0x00008510
        /*04c8*/ 	.word	0x00000004
        /*04cc*/ 	.word	0x0000e060
        /*04d0*/ 	.short	0x010a
        /*04d2*/ 	.byte	0x3f
	.zero		1


	//   ....[60]....
        /*04d4*/ 	.word	0x00008560
        /*04d8*/ 	.word	0x00000002
        /*04dc*/ 	.word	0x0000e028
        /*04e0*/ 	.short	0x010a
        /*04e2*/ 	.byte	0x3f
	.zero		1


	//   ....[61]....
        /*04e4*/ 	.word	0x000085b0
        /*04e8*/ 	.word	0x00000005
        /*04ec*/ 	.word	0x0000e060
        /*04f0*/ 	.short	0x010a
        /*04f2*/ 	.byte	0x3f
	.zero		1


	//   ....[62]....
        /*04f4*/ 	.word	0x00008600
        /*04f8*/ 	.word	0x00000004
        /*04fc*/ 	.word	0x0000e028
        /*0500*/ 	.short	0x010a
        /*0502*/ 	.byte	0x3f
	.zero		1


	//   ....[63]....
        /*0504*/ 	.word	0x00008650
        /*0508*/ 	.word	0x00000006
        /*050c*/ 	.word	0x0000e028
        /*0510*/ 	.short	0x010a
        /*0512*/ 	.byte	0x3f
	.zero		1


	//   ....[64]....
        /*0514*/ 	.word	0x000086a0
        /*0518*/ 	.word	0x00000006
        /*051c*/ 	.word	0x0000e028
        /*0520*/ 	.short	0x010a
        /*0522*/ 	.byte	0x3f
	.zero		1


	//----- nvinfo : EIATTR_NUM_MBARRIERS
	.align		4
.L_37:
        /*0524*/ 	.byte	0x03, 0x38
        /*0526*/ 	.short	0x001a


	//----- nvinfo : EIATTR_EXIT_INSTR_OFFSETS
	.align		4
        /*0528*/ 	.byte	0x04, 0x1c
        /*052a*/ 	.short	(.L_39 - .L_38)


	//   ....[0]....
.L_38:
        /*052c*/ 	.word	0x000009b0


	//   ....[1]....
        /*0530*/ 	.word	0x00007170


	//   ....[2]....
        /*0534*/ 	.word	0x000071b0


	//   ....[3]....
        /*0538*/ 	.word	0x00007bc0


	//   ....[4]....
        /*053c*/ 	.word	0x000081a0


	//----- nvinfo : EIATTR_MAX_THREADS
	.align		4
.L_39:
        /*0540*/ 	.byte	0x04, 0x05
        /*0542*/ 	.short	(.L_41 - .L_40)
.L_40:
        /*0544*/ 	.word	0x00000180
        /*0548*/ 	.word	0x00000001
        /*054c*/ 	.word	0x00000001


	//----- nvinfo : EIATTR_CRS_STACK_SIZE
	.align		4
.L_41:
        /*0550*/ 	.byte	0x04, 0x1e
        /*0552*/ 	.short	(.L_43 - .L_42)
.L_42:
        /*0554*/ 	.word	0x00000000


	//----- nvinfo : EIATTR_CBANK_PARAM_SIZE
	.align		4
.L_43:
        /*0558*/ 	.byte	0x03, 0x19
        /*055a*/ 	.short	0x0870


	//----- nvinfo : EIATTR_PARAM_CBANK
	.align		4
        /*055c*/ 	.byte	0x04, 0x0a
        /*055e*/ 	.short	(.L_45 - .L_44)
	.align		4
.L_44:
        /*0560*/ 	.word	index@(.nv.constant0._ZN7cutlass13device_kernelINS_4fmha6kernel28FmhaKernelTmaWarpSpecializedINS1_10collective30FmhaMainloopTmaWarpSpecializedINS_10bfloat16_tEffN4cute5tupleIJNS7_1CILi128EEENS9_ILi64EEESB_EEENS8_IJiNS9_ILi1EEENS8_IJiiEEEEEESF_SF_NS4_14ResidualFusionEJEEENS4_15FmhaFwdEpilogueIS6_fNS8_IJSB_SB_SB_EEEEENS2_23IndividualTileSchedulerEJEEEEEvNT_6ParamsE)
        /*0564*/ 	.short	0x0210
        /*0566*/ 	.short	0x0870


	//----- nvinfo : EIATTR_SW_WAR
	.align		4
.L_45:
        /*0568*/ 	.byte	0x04, 0x36
        /*056a*/ 	.short	(.L_47 - .L_46)
.L_46:
        /*056c*/ 	.word	0x00000008
.L_47:


//--------------------- .nv.callgraph             --------------------------
	.section	.nv.callgraph,"",@"SHT_CUDA_CALLGRAPH"
	.align	4
	.sectionentsize	8
	.align		4
        /*0000*/ 	.word	0x00000000
	.align		4
        /*0004*/ 	.word	0xffffffff
	.align		4
        /*0008*/ 	.word	index@(_ZN7cutlass13device_kernelINS_4fmha6kernel28FmhaKernelTmaWarpSpecializedINS1_10collective30FmhaMainloopTmaWarpSpecializedINS_10bfloat16_tEffN4cute5tupleIJNS7_1CILi128EEENS9_ILi64EEESB_EEENS8_IJiNS9_ILi1EEENS8_IJiiEEEEEESF_SF_NS4_14ResidualFusionEJEEENS4_15FmhaFwdEpilogueIS6_fNS8_IJSB_SB_SB_EEEEENS2_23IndividualTileSchedulerEJEEEEEvNT_6ParamsE)
	.align		4
        /*000c*/ 	.word	index@(__assertfail)
	.align		4
        /*0010*/ 	.word	0x00000000
	.align		4
        /*0014*/ 	.word	0xfffffffe
	.align		4
        /*0018*/ 	.word	0x00000000
	.align		4
        /*001c*/ 	.word	0xfffffffd
	.align		4
        /*0020*/ 	.word	0x00000000
	.align		4
        /*0024*/ 	.word	0xfffffffc


//--------------------- .nv.constant4             --------------------------
	.section	.nv.constant4,"a",@progbits
	.align	8
	.align		8
.nv.constant4:
        /*0000*/ 	.dword	__assertfail
	.align		8
        /*0008*/ 	.dword	__unnamed_1
	.align		8
        /*0010*/ 	.dword	_ZN39_INTERNAL_ce67807d_4_k_cu_8cd92f81_29744cuda3std3__45__cpo5beginE
	.align		8
        /*0018*/ 	.dword	_ZN39_INTERNAL_ce67807d_4_k_cu_8cd92f81_29744cuda3std3__45__cpo3endE
	.align		8
        /*0020*/ 	.dword	_ZN39_INTERNAL_ce67807d_4_k_cu_8cd92f81_29744cuda3std3__45__cpo6cbeginE
	.align		8
        /*0028*/ 	.dword	_ZN39_INTERNAL_ce67807d_4_k_cu_8cd92f81_29744cuda3std3__45__cpo4cendE
	.align		8
        /*0030*/ 	.dword	_ZN39_INTERNAL_ce67807d_4_k_cu_8cd92f81_29744cuda3std3__441_GLOBAL__N__ce67807d_4_k_cu_8cd92f81_29746ignoreE
	.align		8
        /*0038*/ 	.dword	_ZN39_INTERNAL_ce67807d_4_k_cu_8cd92f81_29744cuda3std3__419piecewise_constructE
	.align		8
        /*0040*/ 	.dword	_ZN39_INTERNAL_ce67807d_4_k_cu_8cd92f81_29744cuda3std3__48in_placeE
	.align		8
        /*0048*/ 	.dword	_ZN39_INTERNAL_ce67807d_4_k_cu_8cd92f81_29744cuda3std6ranges3__45__cpo4swapE
	.align		8
        /*0050*/ 	.dword	_ZN39_INTERNAL_ce67807d_4_k_cu_8cd92f81_29744cuda3std6ranges3__45__cpo9iter_moveE
	.align		8
        /*0058*/ 	.dword	_ZN39_INTERNAL_ce67807d_4_k_cu_8cd92f81_29744cute7productE
	.align		8
        /*0060*/ 	.dword	_ZN39_INTERNAL_ce67807d_4_k_cu_8cd92f81_29744cute1_E
	.align		8
        /*0068*/ 	.dword	$str$24
	.align		8
        /*0070*/ 	.dword	$str$25


//--------------------- .text._ZN7cutlass13device_kernelINS_4fmha6kernel28FmhaKernelTmaWarpSpecializedINS1_10collective30FmhaMainloopTmaWarpSpecializedINS_10bfloat16_tEffN4cute5tupleIJNS7_1CILi128EEENS9_ILi64EEESB_EEENS8_IJiNS9_ILi1EEENS8_IJiiEEEEEESF_SF_NS4_14ResidualFusionEJEEENS4_15FmhaFwdEpilogueIS6_fNS8_IJSB_SB_SB_EEEEENS2_23IndividualTileSchedulerEJEEEEEvNT_6ParamsE --------------------------
	.section	.text._ZN7cutlass13device_kernelINS_4fmha6kernel28FmhaKernelTmaWarpSpecializedINS1_10collective30FmhaMainloopTmaWarpSpecializedINS_10bfloat16_tEffN4cute5tupleIJNS7_1CILi128EEENS9_ILi64EEESB_EEENS8_IJiNS9_ILi1EEENS8_IJiiEEEEEESF_SF_NS4_14ResidualFusionEJEEENS4_15FmhaFwdEpilogueIS6_fNS8_IJSB_SB_SB_EEEEENS2_23IndividualTileSchedulerEJEEEEEvNT_6ParamsE,"ax",@progbits
	.align	128
.text._ZN7cutlass13device_kernelINS_4fmha6kernel28FmhaKernelTmaWarpSpecializedINS1_10collective30FmhaMainloopTmaWarpSpecializedINS_10bfloat16_tEffN4cute5tupleIJNS7_1CILi128EEENS9_ILi64EEESB_EEENS8_IJiNS9_ILi1EEENS8_IJiiEEEEEESF_SF_NS4_14ResidualFusionEJEEENS4_15FmhaFwdEpilogueIS6_fNS8_IJSB_SB_SB_EEEEENS2_23IndividualTileSchedulerEJEEEEEvNT_6ParamsE:
        .type           _ZN7cutlass13device_kernelINS_4fmha6kernel28FmhaKernelTmaWarpSpecializedINS1_10collective30FmhaMainloopTmaWarpSpecializedINS_10bfloat16_tEffN4cute5tupleIJNS7_1CILi128EEENS9_ILi64EEESB_EEENS8_IJiNS9_ILi1EEENS8_IJiiEEEEEESF_SF_NS4_14ResidualFusionEJEEENS4_15FmhaFwdEpilogueIS6_fNS8_IJSB_SB_SB_EEEEENS2_23IndividualTileSchedulerEJEEEEEvNT_6ParamsE,@function
        .size           _ZN7cutlass13device_kernelINS_4fmha6kernel28FmhaKernelTmaWarpSpecializedINS1_10collective30FmhaMainloopTmaWarpSpecializedINS_10bfloat16_tEffN4cute5tupleIJNS7_1CILi128EEENS9_ILi64EEESB_EEENS8_IJiNS9_ILi1EEENS8_IJiiEEEEEESF_SF_NS4_14ResidualFusionEJEEENS4_15FmhaFwdEpilogueIS6_fNS8_IJSB_SB_SB_EEEEENS2_23IndividualTileSchedulerEJEEEEEvNT_6ParamsE,(.L_x_119 - _ZN7cutlass13device_kernelINS_4fmha6kernel28FmhaKernelTmaWarpSpecializedINS1_10collective30FmhaMainloopTmaWarpSpecializedINS_10bfloat16_tEffN4cute5tupleIJNS7_1CILi128EEENS9_ILi64EEESB_EEENS8_IJiNS9_ILi1EEENS8_IJiiEEEEEESF_SF_NS4_14ResidualFusionEJEEENS4_15FmhaFwdEpilogueIS6_fNS8_IJSB_SB_SB_EEEEENS2_23IndividualTileSchedulerEJEEEEEvNT_6ParamsE)
        .other          _ZN7cutlass13device_kernelINS_4fmha6kernel28FmhaKernelTmaWarpSpecializedINS1_10collective30FmhaMainloopTmaWarpSpecializedINS_10bfloat16_tEffN4cute5tupleIJNS7_1CILi128EEENS9_ILi64EEESB_EEENS8_IJiNS9_ILi1EEENS8_IJiiEEEEEESF_SF_NS4_14ResidualFusionEJEEENS4_15FmhaFwdEpilogueIS6_fNS8_IJSB_SB_SB_EEEEENS2_23IndividualTileSchedulerEJEEEEEvNT_6ParamsE,@"STO_CUDA_ENTRY STV_DEFAULT"
_ZN7cutlass13device_kernelINS_4fmha6kernel28FmhaKernelTmaWarpSpecializedINS1_10collective30FmhaMainloopTmaWarpSpecializedINS_10bfloat16_tEffN4cute5tupleIJNS7_1CILi128EEENS9_ILi64EEESB_EEENS8_IJiNS9_ILi1EEENS8_IJiiEEEEEESF_SF_NS4_14ResidualFusionEJEEENS4_15FmhaFwdEpilogueIS6_fNS8_IJSB_SB_SB_EEEEENS2_23IndividualTileSchedulerEJEEEEEvNT_6ParamsE:
[----:B------:R-:W1:Y:S01]  /*0000*/  LDC R1, c[0x0][0x28] ;  /* 0x00000a00ff017b82 */ /* 0x000e620000000800 */
[----:B------:R-:W2:Y:S01]  /*0010*/  S2R R0, SR_TID.X ;  /* 0x0000000000007919 */ /* 0x000ea20000002100 */
[----:B------:R-:W-:Y:S01]  /*0020*/  ELECT P1, URZ, PT ;  /* 0x00000000003f782f */ /* 0x000fe20003820000 */
[----:B------:R-:W-:Y:S01]  /*0030*/  BSSY B0, `(.L_x_0) ;  /* 0x0000017000007945 */ /* 0x000fe20003800000 */
[----:B--2---:R-:W-:-:S05]  /*0040*/  SHF.R.U32.HI R2, RZ, 0x5, R0 ;  /* 0x00000005ff027819 */ /* 0x004fca0000011600 */
[----:B------:R-:W2:Y:S02]  /*0050*/  SHFL.IDX PT, R3, R2, RZ, 0x1f ;  /* 0x00001fff02037589 */ /* 0x000ea400000e0000 */
[----:B--2---:R-:W-:Y:S02]  /*0060*/  R2UR UR4, R3 ;  /* 0x00000000030472ca */ /* 0x004fe400000e0000 */
[----:B------:R-:W-:-:S06]  /*0070*/  SHF.R.U32.HI R3, RZ, 0x7, R0 ;  /* 0x00000007ff037819 */ /* 0x000fcc0000011600 */
[----:B------:R-:W2:Y:S05]  /*0080*/  SHFL.IDX PT, R3, R3, RZ, 0x1f ;  /* 0x00001fff03037589 */ /* 0x000eaa00000e0000 */
[----:B------:R-:W-:Y:S02]  /*0090*/  USHF.R.S32.HI UR5, URZ, 0x1f, UR4 ;  /* 0x0000001f3f057899 */ /* 0x000fe40008011404 */
[----:B------:R-:W-:Y:S02]  /*00a0*/  ISETP.NE.OR P0, PT, RZ, UR4, !P1 ;  /* 0x00000004ff007c0c */ /* 0x000fe4000cf05670 */
[----:B------:R-:W-:-:S04]  /*00b0*/  ULEA.HI UR5, UR5, UR4, URZ, 0x2 ;  /* 0x0000000405057291 */ /* 0x000fc8000f8f103f */
[----:B------:R-:W-:-:S04]  /*00c0*/  ULOP3.LUT UR5, UR5, 0xfffffffc, URZ, 0xc0, !UPT ;  /* 0xfffffffc05057892 */ /* 0x000fc8000f8ec03f */
[----:B------:R-:W-:-:S03]  /*00d0*/  UIADD3 UR10, UR4, -UR5, URZ ;  /* 0x80000005040a7290 */ /* 0x000fc6000fffe03f */
[----:B-1----:R-:W-:Y:S09]  /*00e0*/  @P0 BRA `(.L_x_1) ;  /* 0x00000000002c0947 */ /* 0x002ff20003800000 */
[----:B------:R-:W-:Y:S02]  /*00f0*/  ULDC.64 UR4, c[0x0][0x198] ;  /* 0x0000660000047ab9 */ /* 0x000fe40000000a00 */
[----:B------:R-:W-:Y:S02]  /*0100*/  UIADD3 UR6, UP0, UR4, 0xf0, URZ ;  /* 0x000000f004067890 */ /* 0x000fe4000ff1e03f */
[----:B------:R-:W-:Y:S02]  /*0110*/  UIADD3 UR8, UP1, UR4, 0x1f0, URZ ;  /* 0x000001f004087890 */ /* 0x000fe4000ff3e03f */
[----:B------:R-:W-:Y:S02]  /*0120*/  UIADD3 UR4, UP2, UR4, 0x2f0, URZ ;  /* 0x000002f004047890 */ /* 0x000fe4000ff5e03f */
[----:B------:R-:W-:Y:S02]  /*0130*/  UIADD3.X UR7, URZ, UR5, URZ, UP0, !UPT ;  /* 0x000000053f077290 */ /* 0x000fe400087fe43f */
[----:B------:R-:W-:-:S02]  /*0140*/  UIADD3.X UR9, URZ, UR5, URZ, UP1, !UPT ;  /* 0x000000053f097290 */ /* 0x000fc40008ffe43f */
[----:B------:R-:W-:-:S05]  /*0150*/  UIADD3.X UR5, URZ, UR5, URZ, UP2, !UPT ;  /* 0x000000053f057290 */ /* 0x000fca00097fe43f */
[----:B------:R1:W-:Y:S02]  /*0160*/  UTMACCTL.PF [UR6] ;  /* 0x00000000060079b9 */ /* 0x0003e40008040000 */
[----:B------:R1:W-:Y:S02]  /*0170*/  UTMACCTL.PF [UR8] ;  /* 0x00000000080079b9 */ /* 0x0003e40008040000 */
[----:B------:R1:W-:Y:S02]  /*0180*/  UTMACCTL.PF [UR4] ;  /* 0x00000000040079b9 */ /* 0x0003e40008040000 */
[----:B-1----:R-:W-:Y:S01]  /*0190*/  NOP ;  /* 0x0000000000007918 */ /* 0x002fe20000000000 */
.L_x_1:
[----:B------:R-:W-:Y:S05]  /*01a0*/  BSYNC B0 ;  /* 0x0000000000007941 */ /* 0x000fea0003800000 */
.L_x_0:
[----:B------:R-:W1:Y:S01]  /*01b0*/  SHFL.IDX PT, R4, R2, RZ, 0x1f ;  /* 0x00001fff02047589 */ /* 0x000e6200000e0000 */
[----:B--2---:R-:W-:Y:S01]  /*01c0*/  R2UR UR36, R3 ;  /* 0x00000000032472ca */ /* 0x004fe200000e0000 */
[----:B------:R-:W-:-:S12]  /*01d0*/  UISETP.NE.AND UP0, UPT, UR10, 0x1, UPT ;  /* 0x000000010a00788c */ /* 0x000fd8000bf05270 */
[----:B------:R-:W-:Y:S02]  /*01e0*/  UIADD3 UR7, UR36, -0x1, URZ ;  /* 0xffffffff24077890 */ /* 0x000fe4000fffe03f */
[----:B------:R-:W-:Y:S02]  /*01f0*/  UISETP.EQ.AND UP2, UPT, UR36, URZ, !UP0 ;  /* 0x0000003f2400728c */ /* 0x000fe4000c742270 */
[----:B------:R-:W-:Y:S02]  /*0200*/  UISETP.GE.U32.AND UP1, UPT, UR7, 0x4, UPT ;  /* 0x000000040700788c */ /* 0x000fe4000bf26070 */
[----:B------:R-:W-:Y:S01]  /*0210*/  USEL UR6, URZ, 0x1, !UP2 ;  /* 0x000000013f067887 */ /* 0x000fe2000d000000 */
[----:B-1----:R-:W-:-:S03]  /*0220*/  ISETP.NE.AND P0, PT, R4, RZ, PT ;  /* 0x000000ff0400720c */ /* 0x002fc60003f05270 */
[----:B------:R-:W-:-:S10]  /*0230*/  USEL UR6, UR6, 0x2, UP1 ;  /* 0x0000000206067887 */ /* 0x000fd40008800000 */
[----:B------:R-:W-:Y:S05]  /*0240*/  @P0 BRA `(.L_x_2) ;  /* 0x0000000000480947 */ /* 0x000fea0003800000 */
[----:B------:R-:W1:Y:S01]  /*0250*/  S2UR UR11, SR_CgaCtaId ;  /* 0x00000000000b79c3 */ /* 0x000e620000008800 */
[----:B------:R-:W-:Y:S01]  /*0260*/  UMOV UR4, 0x400 ;  /* 0x0000040000047882 */ /* 0x000fe20000000000 */
[----:B------:R-:W-:Y:S01]  /*0270*/  UMOV UR5, 0x1 ;  /* 0x0000000100057882 */ /* 0x000fe20000000000 */
[----:B------:R-:W-:Y:S01]  /*0280*/  UMOV UR8, 0x80 ;  /* 0x0000008000087882 */ /* 0x000fe20000000000 */
[----:B------:R-:W-:Y:S01]  /*0290*/  ELECT P0, URZ, PT ;  /* 0x00000000003f782f */ /* 0x000fe20003800000 */
[----:B------:R-:W-:-:S04]  /*02a0*/  UIADD3 UR8, -UR8, 0x100000, URZ ;  /* 0x0010000008087890 */ /* 0x000fc8000fffe13f */
[----:B------:R-:W-:Y:S02]  /*02b0*/  USHF.L.U32 UR9, UR8, 0xb, URZ ;  /* 0x0000000b08097899 */ /* 0x000fe4000800063f */
[----:B------:R-:W-:Y:S02]  /*02c0*/  USHF.L.U32 UR8, UR8, 0x1, URZ ;  /* 0x0000000108087899 */ /* 0x000fe4000800063f */
[----:B-1----:R-:W-:Y:S02]  /*02d0*/  ULEA UR11, UR11, UR4, 0x18 ;  /* 0x000000040b0b7291 */ /* 0x002fe4000f8ec03f */
[----:B------:R-:W-:-:S04]  /*02e0*/  UIADD3 UR4, -UR5, 0x100000, URZ ;  /* 0x0010000005047890 */ /* 0x000fc8000fffe13f */
[----:B------:R-:W-:Y:S02]  /*02f0*/  USHF.L.U32 UR5, UR4, 0xb, URZ ;  /* 0x0000000b04057899 */ /* 0x000fe4000800063f */
[----:B------:R-:W-:Y:S01]  /*0300*/  USHF.L.U32 UR4, UR4, 0x1, URZ ;  /* 0x0000000104047899 */ /* 0x000fe2000800063f */
[----:B------:R-:W1:Y:S11]  /*0310*/  FENCE.VIEW.ASYNC.S ;  /* 0x00000000000073c6 */ /* 0x000e760000000000 */
[----:B-1----:R1:W2:Y:S01]  /*0320*/  SYNCS.EXCH.64 URZ, [UR11+0xe050], UR4 ;  /* 0x00e050040b3f75b2 */ /* 0x0022a20008000100 */
[----:B------:R1:W3:Y:S01]  /*0330*/  SYNCS.EXCH.64 URZ, [UR11+0xe060], UR8 ;  /* 0x00e060080b3f75b2 */ /* 0x0002e20008000100 */
[----:B------:R1:W4:Y:S01]  /*0340*/  SYNCS.EXCH.64 URZ, [UR11+0xe058], UR4 ;  /* 0x00e058040b3f75b2 */ /* 0x0003220008000100 */
[----:B------:R1:W1:Y:S01]  /*0350*/  SYNCS.EXCH.64 URZ, [UR11+0xe068], UR8 ;  /* 0x00e068080b3f75b2 */ /* 0x0002620008000100 */
[----:B------:R-:W-:Y:S01]  /*0360*/  NOP ;  /* 0x0000000000007918 */ /* 0x000fe20000000000 */
.L_x_2:
[----:B------:R-:W5:Y:S01]  /*0370*/  SHFL.IDX PT, R3, R2, RZ, 0x1f ;  /* 0x00001fff02037589 */ /* 0x000f6200000e0000 */
[----:B------:R-:W-:Y:S01]  /*0380*/  NOP ;  /* 0x0000000000007918 */ /* 0x000fe20000000000 */
[----:B-----5:R-:W-:-:S13]  /*0390*/  ISETP.NE.AND P0, PT, R3, RZ, PT ;  /* 0x000000ff0300720c */ /* 0x020fda0003f05270 */
[----:B------:R-:W-:Y:S05]  /*03a0*/  @P0 BRA `(.L_x_3) ;  /* 0x0000000000600947 */ /* 0x000fea0003800000 */
[----:B-1----:R-:W1:Y:S01]  /*03b0*/  S2UR UR5, SR_CgaCtaId ;  /* 0x00000000000579c3 */ /* 0x002e620000008800 */
[----:B------:R-:W-:Y:S01]  /*03c0*/  UMOV UR4, 0x400 ;  /* 0x0000040000047882 */ /* 0x000fe20000000000 */
[----:B------:R-:W-:Y:S01]  /*03d0*/  UMOV UR8, 0x1 ;  /* 0x0000000100087882 */ /* 0x000fe20000000000 */
[----:B------:R-:W-:Y:S01]  /*03e0*/  UMOV UR12, 0x100 ;  /* 0x00000100000c7882 */ /* 0x000fe20000000000 */
[----:B------:R-:W-:-:S04]  /*03f0*/  UIADD3 UR8, -UR8, 0x100000, URZ ;  /* 0x0010000008087890 */ /* 0x000fc8000fffe13f */
[----:B------:R-:W-:Y:S02]  /*0400*/  USHF.L.U32 UR9, UR8, 0xb, URZ ;  /* 0x0000000b08097899 */ /* 0x000fe4000800063f */
[----:B------:R-:W-:Y:S01]  /*0410*/  USHF.L.U32 UR8, UR8, 0x1, URZ ;  /* 0x0000000108087899 */ /* 0x000fe2000800063f */
[----:B------:R-:W-:Y:S01]  /*0420*/  ELECT P0, URZ, PT ;  /* 0x00000000003f782f */ /* 0x000fe20003800000 */
[----:B-1----:R-:W-:Y:S02]  /*0430*/  ULEA UR11, UR5, UR4, 0x18 ;  /* 0x00000004050b7291 */ /* 0x002fe4000f8ec03f */
[----:B------:R-:W-:-:S04]  /*0440*/  UIADD3 UR4, -UR12, 0x100000, URZ ;  /* 0x001000000c047890 */ /* 0x000fc8000fffe13f */
[----:B------:R-:W-:Y:S02]  /*0450*/  USHF.L.U32 UR5, UR4, 0xb, URZ ;  /* 0x0000000b04057899 */ /* 0x000fe4000800063f */
[----:B------:R-:W-:Y:S01]  /*0460*/  USHF.L.U32 UR4, UR4, 0x1, URZ ;  /* 0x0000000104047899 */ /* 0x000fe2000800063f */
[----:B------:R-:W1:Y:S03]  /*0470*/  FENCE.VIEW.ASYNC.S ;  /* 0x00000000000073c6 */ /* 0x000e660000000000 */
[----:B-1----:R1:W1:Y:S08]  /*0480*/  SYNCS.EXCH.64 URZ, [UR11+0xe000], UR8 ;  /* 0x00e000080b3f75b2 */ /* 0x0022700008000100 */
[----:B------:R1:W1:Y:S01]  /*0490*/  SYNCS.EXCH.64 URZ, [UR11+0xe028], UR4 ;  /* 0x00e028040b3f75b2 */ /* 0x0002620008000100 */
        /* <DEDUP_REMOVED lines=8> */
[----:B------:R-:W-:Y:S01]  /*0520*/  NOP ;  /* 0x0000000000007918 */ /* 0x000fe20000000000 */
.L_x_3:
        /* <DEDUP_REMOVED lines=21> */
[----:B------:R-:W-:Y:S01]  /*0680*/  NOP ;  /* 0x0000000000007918 */ /* 0x000fe20000000000 */
.L_x_4:
[----:B------:R-:W5:Y:S01]  /*0690*/  SHFL.IDX PT, R3, R2, RZ, 0x1f ;  /* 0x00001fff02037589 */ /* 0x000f6200000e0000 */
[----:B------:R-:W-:Y:S01]  /*06a0*/  ELECT P0, URZ, PT ;  /* 0x00000000003f782f */ /* 0x000fe20003800000 */
[----:B------:R-:W-:Y:S01]  /*06b0*/  NOP ;  /* 0x0000000000007918 */ /* 0x000fe20000000000 */
[----:B-1----:R-:W-:Y:S02]  /*06c0*/  UMOV UR4, 0x80 ;  /* 0x0000008000047882 */ /* 0x002fe40000000000 */
[C---:B-----5:R-:W-:Y:S02]  /*06d0*/  ISETP.NE.OR P0, PT, R3.reuse, RZ, !P0 ;  /* 0x000000ff0300720c */ /* 0x060fe40004705670 */
[----:B------:R-:W-:-:S11]  /*06e0*/  ISETP.NE.AND P2, PT, R3, RZ, PT ;  /* 0x000000ff0300720c */ /* 0x000fd60003f45270 */
[----:B------:R-:W-:Y:S01]  /*06f0*/  VOTEU.ALL UP2, P0 ;  /* 0x00000000003f7886 */ /* 0x000fe20000040000 */
[----:B------:R-:W-:Y:S01]  /*0700*/  VOTEU.ALL UP3, P0 ;  /* 0x00000000003f7886 */ /* 0x000fe20000060000 */
[----:B------:R-:W-:Y:S01]  /*0710*/  VOTEU.ALL UP4, P0 ;  /* 0x00000000003f7886 */ /* 0x000fe20000080000 */
[----:B------:R-:W-:Y:S02]  /*0720*/  VOTEU.ALL UP5, P0 ;  /* 0x00000000003f7886 */ /* 0x000fe400000a0000 */
[----:B------:R-:W1:Y:S01]  /*0730*/  @!UP2 S2UR UR9, SR_CgaCtaId ;  /* 0x000000000009a9c3 */ /* 0x000e620000008800 */
[----:B------:R-:W-:Y:S01]  /*0740*/  @!UP2 UMOV UR8, 0x400 ;  /* 0x000004000008a882 */ /* 0x000fe20000000000 */
[----:B------:R-:W-:-:S04]  /*0750*/  @!UP2 UIADD3 UR4, -UR4, 0x100000, URZ ;  /* 0x001000000404a890 */ /* 0x000fc8000fffe13f */
[----:B------:R-:W-:Y:S02]  /*0760*/  @!UP2 USHF.L.U32 UR5, UR4, 0xb, URZ ;  /* 0x0000000b0405a899 */ /* 0x000fe4000800063f */
[----:B------:R-:W-:Y:S02]  /*0770*/  @!UP2 USHF.L.U32 UR4, UR4, 0x1, URZ ;  /* 0x000000010404a899 */ /* 0x000fe4000800063f */
[----:B-1----:R-:W-:Y:S01]  /*0780*/  @!UP2 ULEA UR8, UR9, UR8, 0x18 ;  /* 0x000000080908a291 */ /* 0x002fe2000f8ec03f */
[----:B------:R-:W-:Y:S01]  /*0790*/  VOTEU.ALL UP2, P0 ;  /* 0x00000000003f7886 */ /* 0x000fe20000040000 */
[----:B------:R-:W1:Y:S10]  /*07a0*/  FENCE.VIEW.ASYNC.S ;  /* 0x00000000000073c6 */ /* 0x000e740000000000 */
[----:B-1----:R1:W1:Y:S01]  /*07b0*/  @!UP2 SYNCS.EXCH.64 URZ, [UR8+0xe090], UR4 ;  /* 0x00e09004083fa5b2 */ /* 0x0022620008000100 */
[----:B------:R1:W1:Y:S01]  /*07c0*/  @!UP3 SYNCS.EXCH.64 URZ, [UR8+0xe098], UR4 ;  /* 0x00e09804083fb5b2 */ /* 0x0002620008000100 */
[----:B------:R1:W1:Y:S01]  /*07d0*/  @!UP4 SYNCS.EXCH.64 URZ, [UR8+0xe0a0], UR4 ;  /* 0x00e0a004083fc5b2 */ /* 0x0002620008000100 */
[----:B------:R1:W1:Y:S01]  /*07e0*/  @!UP5 SYNCS.EXCH.64 URZ, [UR8+0xe0a8], UR4 ;  /* 0x00e0a804083fd5b2 */ /* 0x0002620008000100 */
[----:B------:R-:W-:Y:S01]  /*07f0*/  NOP ;  /* 0x0000000000007918 */ /* 0x000fe20000000000 */
[----:B------:R-:W-:Y:S05]  /*0800*/  @P2 BRA `(.L_x_5) ;  /* 0x0000000000482947 */ /* 0x000fea0003800000 */
[----:B-1----:R-:W1:Y:S01]  /*0810*/  S2UR UR5, SR_CgaCtaId ;  /* 0x00000000000579c3 */ /* 0x002e620000008800 */
[----:B------:R-:W-:Y:S01]  /*0820*/  UMOV UR4, 0x400 ;  /* 0x0000040000047882 */ /* 0x000fe20000000000 */
[----:B------:R-:W-:Y:S01]  /*0830*/  UMOV UR8, 0x20 ;  /* 0x0000002000087882 */ /* 0x000fe20000000000 */
[----:B------:R-:W-:Y:S01]  /*0840*/  UMOV UR9, 0x80 ;  /* 0x0000008000097882 */ /* 0x000fe20000000000 */
[----:B------:R-:W-:Y:S01]  /*0850*/  ELECT P0, URZ, PT ;  /* 0x00000000003f782f */ /* 0x000fe20003800000 */
[----:B-1----:R-:W-:Y:S02]  /*0860*/  ULEA UR11, UR5, UR4, 0x18 ;  /* 0x00000004050b7291 */ /* 0x002fe4000f8ec03f */
[----:B------:R-:W-:-:S04]  /*0870*/  UIADD3 UR4, -UR8, 0x100000, URZ ;  /* 0x0010000008047890 */ /* 0x000fc8000fffe13f */
[----:B------:R-:W-:Y:S02]  /*0880*/  USHF.L.U32 UR5, UR4, 0xb, URZ ;  /* 0x0000000b04057899 */ /* 0x000fe4000800063f */
[----:B------:R-:W-:Y:S02]  /*0890*/  USHF.L.U32 UR4, UR4, 0x1, URZ ;  /* 0x0000000104047899 */ /* 0x000fe4000800063f */
        /* <DEDUP_REMOVED lines=9> */
.L_x_5:
[----:B------:R-:W-:Y:S01]  /*0930*/  ISETP.NE.AND P0, PT, RZ, UR36, PT ;  /* 0x00000024ff007c0c */ /* 0x000fe2000bf05270 */
[----:B------:R-:W-:Y:S01]  /*0940*/  IMAD.U32 R2, RZ, RZ, UR10 ;  /* 0x0000000aff027e24 */ /* 0x000fe2000f8e00ff */
[----:B------:R-:W-:Y:S01]  /*0950*/  NOP ;  /* 0x0000000000007918 */ /* 0x000fe20000000000 */
[----:B-1234-:R-:W-:Y:S03]  /*0960*/  BAR.SYNC.DEFER_BLOCKING 0x0 ;  /* 0x0000000000007b1d */ /* 0x01efe60000010000 */
[----:B------:R-:W-:-:S07]  /*0970*/  ISETP.EQ.AND P2, PT, R2, 0x1, P1 ;  /* 0x000000010200780c */ /* 0x000fce0000f42270 */
[----:B------:R-:W-:Y:S06]  /*0980*/  @!P0 BRA `(.L_x_6) ;  /* 0x0000006400fc8947 */ /* 0x000fec0003800000 */
[----:B------:R-:W-:-:S06]  /*0990*/  UISETP.GT.U32.AND UP2, UPT, UR7, 0x3, UPT ;  /* 0x000000030700788c */ /* 0x000fcc000bf44070 */
[----:B------:R-:W-:-:S13]  /*09a0*/  PLOP3.LUT P0, PT, PT, PT, UP2, 0x80, 0x0 ;  /* 0x000000000000781c */ /* 0x000fda0003f0f028 */
[----:B------:R-:W-:Y:S05]  /*09b0*/  @P0 EXIT ;  /* 0x000000000000094d */ /* 0x000fea0003800000 */
.L_x_7:
[----:B------:R-:W-:-:S08]  /*09c0*/  NOP ;  /* 0x0000000000007918 */ /* 0x000fd00000000000 */
[----:B------:R-:W1:Y:S02]  /*09d0*/  USETMAXREG.TRY_ALLOC.CTAPOOL UP2, 0xf0 ;  /* 0x000000f0000079c8 */ /* 0x000e640008040600 */
[----:B-1----:R-:W-:-:S13]  /*09e0*/  PLOP3.LUT P0, PT, PT, PT, UP2, 0x80, 0x0 ;  /* 0x000000000000781c */ /* 0x002fda0003f0f028 */
[----:B------:R-:W-:Y:S05]  /*09f0*/  @!P0 BRA `(.L_x_7) ;  /* 0xfffffffc00f08947 */ /* 0x000fea000383ffff */
[----:B------:R-:W-:Y:S01]  /*0a00*/  UISETP.NE.AND UP2, UPT, UR36, 0x1, UPT ;  /* 0x000000012400788c */ /* 0x000fe2000bf45270 */
[----:B------:R-:W1:Y:S01]  /*0a10*/  S2UR UR42, SR_CTAID.X ;  /* 0x00000000002a79c3 */ /* 0x000e620000002500 */
[----:B------:R-:W-:Y:S01]  /*0a20*/  UMOV UR4, URZ ;  /* 0x0000003f00047c82 */ /* 0x000fe20008000000 */
[----:B------:R-:W-:-:S03]  /*0a30*/  UMOV UR5, URZ ;  /* 0x0000003f00057c82 */ /* 0x000fc60008000000 */
[----:B------:R-:W-:-:S13]  /*0a40*/  PLOP3.LUT P0, PT, PT, PT, UP2, 0x80, 0x0 ;  /* 0x000000000000781c */ /* 0x000fda0003f0f028 */
[----:B------:R-:W-:Y:S05]  /*0a50*/  @!P0 BRA `(.L_x_8) ;  /* 0x00000000003c8947 */ /* 0x000fea0003800000 */
[----:B------:R-:W-:Y:S01]  /*0a60*/  UISETP.NE.AND UP2, UPT, UR36, 0x2, UPT ;  /* 0x000000022400788c */ /* 0x000fe2000bf45270 */
[----:B------:R-:W-:-:S05]  /*0a70*/  UMOV UR5, 0x1 ;  /* 0x0000000100057882 */ /* 0x000fca0000000000 */
[----:B------:R-:W-:-:S13]  /*0a80*/  PLOP3.LUT P1, PT, PT, PT, UP2, 0x80, 0x0 ;  /* 0x000000000000781c */ /* 0x000fda0003f2f028 */
[----:B------:R-:W-:Y:S05]  /*0a90*/  @!P1 BRA `(.L_x_8) ;  /* 0x00000000002c9947 */ /* 0x000fea0003800000 */
[----:B------:R-:W-:-:S06]  /*0aa0*/  UISETP.NE.AND UP2, UPT, UR36, 0x3, UPT ;  /* 0x000000032400788c */ /* 0x000fcc000bf45270 */
[----:B------:R-:W-:-:S13]  /*0ab0*/  PLOP3.LUT P1, PT, PT, PT, UP2, 0x80, 0x0 ;  /* 0x000000000000781c */ /* 0x000fda0003f2f028 */
[----:B------:R-:W-:Y:S05]  /*0ac0*/  @!P1 BRA `(.L_x_9) ;  /* 0x0000000000189947 */ /* 0x000fea0003800000 */
[----:B------:R-:W-:-:S11]  /*0ad0*/  UISETP.NE.AND UP2, UPT, UR36, 0x4, UPT ;  /* 0x000000042400788c */ /* 0x000fd6000bf45270 */
[----:B------:R-:W-:Y:S01]  /*0ae0*/  @!UP2 UMOV UR4, 0x1 ;  /* 0x000000010004a882 */ /* 0x000fe20000000000 */
[----:B------:R-:W-:Y:S01]  /*0af0*/  @!UP2 UMOV UR5, 0x1 ;  /* 0x000000010005a882 */ /* 0x000fe20000000000 */
[----:B------:R-:W-:Y:S01]  /*0b00*/  @UP2 UMOV UR4, URZ ;  /* 0x0000003f00042c82 */ /* 0x000fe20008000000 */
[----:B------:R-:W-:Y:S01]  /*0b10*/  @UP2 UMOV UR5, URZ ;  /* 0x0000003f00052c82 */ /* 0x000fe20008000000 */
[----:B------:R-:W-:Y:S05]  /*0b20*/  BRA `(.L_x_8) ;  /* 0x0000000000087947 */ /* 0x000fea0003800000 */
.L_x_9:
[----:B------:R-:W-:Y:S01]  /*0b30*/  UMOV UR4, 0x1 ;  /* 0x0000000100047882 */ /* 0x000fe20000000000 */
[----:B------:R-:W-:-:S05]  /*0b40*/  UMOV UR5, URZ ;  /* 0x0000003f00057c82 */ /* 0x000fca0008000000 */
.L_x_8:
[----:B------:R-:W-:Y:S05]  /*0b50*/  @!P0 BRA `(.L_x_10) ;  /* 0x00000000003c8947 */ /* 0x000fea0003800000 */
[----:B------:R-:W-:-:S06]  /*0b60*/  UISETP.NE.AND UP2, UPT, UR36, 0x2, UPT ;  /* 0x000000022400788c */ /* 0x000fcc000bf45270 */
[----:B------:R-:W-:-:S13]  /*0b70*/  PLOP3.LUT P0, PT, PT, PT, UP2, 0x80, 0x0 ;  /* 0x000000000000781c */ /* 0x000fda0003f0f028 */
[----:B------:R-:W-:Y:S05]  /*0b80*/  @!P0 BRA `(.L_x_11) ;  /* 0x0000000000288947 */ /* 0x000fea0003800000 */
[----:B------:R-:W-:-:S06]  /*0b90*/  UISETP.NE.AND UP2, UPT, UR36, 0x3, UPT ;  /* 0x000000032400788c */ /* 0x000fcc000bf45270 */
[----:B------:R-:W-:-:S13]  /*0ba0*/  PLOP3.LUT P0, PT, PT, PT, UP2, 0x80, 0x0 ;  /* 0x000000000000781c */ /* 0x000fda0003f0f028 */
[----:B------:R-:W-:Y:S05]  /*0bb0*/  @!P0 BRA `(.L_x_12) ;  /* 0x0000000000148947 */ /* 0x000fea0003800000 */
[----:B------:R-:W-:-:S06]  /*0bc0*/  UISETP.NE.AND UP2, UPT, UR36, 0x4, UPT ;  /* 0x000000042400788c */ /* 0x000fcc000bf45270 */
[----:B------:R-:W-:-:S13]  /*0bd0*/  PLOP3.LUT P0, PT, PT, PT, UP2, 0x80, 0x0 ;  /* 0x000000000000781c */ /* 0x000fda0003f0f028 */
[----:B------:R-:W-:Y:S05]  /*0be0*/  @P0 BRA `(.L_x_13) ;  /* 0x00000000001c0947 */ /* 0x000fea0003800000 */
[----:B-1----:R-:W-:Y:S01]  /*0bf0*/  ULEA UR42, UR42, 0x3, 0x1 ;  /* 0x000000032a2a7891 */ /* 0x002fe2000f8e083f */
[----:B------:R-:W-:Y:S11]  /*0c00*/  BRA `(.L_x_13) ;  /* 0x0000000000147947 */ /* 0x000ff60003800000 */
.L_x_12:
[----:B-1----:R-:W-:Y:S01]  /*0c10*/  ULEA UR42, UR42, 0x2, 0x1 ;  /* 0x000000022a2a7891 */ /* 0x002fe2000f8e083f */
[----:B------:R-:W-:Y:S11]  /*0c20*/  BRA `(.L_x_13) ;  /* 0x00000000000c7947 */ /* 0x000ff60003800000 */
.L_x_11:
[----:B-1----:R-:W-:Y:S01]  /*0c30*/  ULEA UR42, UR42, 0x1, 0x1 ;  /* 0x000000012a2a7891 */ /* 0x002fe2000f8e083f */
[----:B------:R-:W-:Y:S11]  /*0c40*/  BRA `(.L_x_13) ;  /* 0x0000000000047947 */ /* 0x000ff60003800000 */
.L_x_10:
[----:B-1----:R-:W-:-:S12]  /*0c50*/  USHF.L.U32 UR42, UR42, 0x1, URZ ;  /* 0x000000012a2a7899 */ /* 0x002fd8000800063f */
.L_x_13:
[----:B------:R-:W-:-:S04]  /*0c60*/  ULOP3.LUT UR6, UR6, 0x1, URZ, 0xfc, !UPT ;  /* 0x0000000106067892 */ /* 0x000fc8000f8efc3f */
[----:B------:R-:W-:-:S06]  /*0c70*/  UISETP.NE.AND UP2, UPT, UR6, 0x3, UPT ;  /* 0x000000030600788c */ /* 0x000fcc000bf45270 */
[----:B------:R-:W-:-:S13]  /*0c80*/  PLOP3.LUT P0, PT, PT, PT, UP2, 0x80, 0x0 ;  /* 0x000000000000781c */ /* 0x000fda0003f0f028 */
[----:B------:R-:W-:Y:S05]  /*0c90*/  @!P0 BRA `(.L_x_14) ;  /* 0x0000000000048947 */ /* 0x000fea0003800000 */
[----:B-1----:R-:W-:Y:S01]  /*0ca0*/  BPT.TRAP 0x1 ;  /* 0x000000040000795c */ /* 0x002fe20000300000 */
.L_x_14:
[----:B------:R-:W2:Y:S01]  /*0cb0*/  S2UR UR6, SR_CgaCtaId ;  /* 0x00000000000679c3 */ /* 0x000ea20000008800 */
[----:B------:R-:W-:Y:S01]  /*0cc0*/  UMOV UR37, 0x400 ;  /* 0x0000040000257882 */ /* 0x000fe20000000000 */
[----:B------:R-:W-:Y:S01]  /*0cd0*/  IMAD.U32 R2, RZ, RZ, UR4 ;  /* 0x00000004ff027e24 */ /* 0x000fe2000f8e00ff */
[----:B------:R-:W-:-:S04]  /*0ce0*/  SHF.R.S32.HI R3, RZ, 0x1f, R0 ;  /* 0x0000001fff037819 */ /* 0x000fc80000011400 */
[----:B------:R-:W-:Y:S02]  /*0cf0*/  SHF.L.U32 R2, R2, 0x1f, RZ ;  /* 0x0000001f02027819 */ /* 0x000fe400000006ff */
[----:B------:R-:W-:-:S04]  /*0d00*/  LEA.HI R3, R3, R0, RZ, 0x7 ;  /* 0x0000000003037211 */ /* 0x000fc800078f38ff */
[----:B------:R-:W-:-:S04]  /*0d10*/  LOP3.LUT R3, R3, 0xffffff80, RZ, 0xc0, !PT ;  /* 0xffffff8003037812 */ /* 0x000fc800078ec0ff */
[----:B------:R-:W-:-:S04]  /*0d20*/  IADD3 R3, -R3, R0, RZ ;  /* 0x0000000003037210 */ /* 0x000fc80007ffe1ff */
[----:B------:R-:W-:Y:S01]  /*0d30*/  SHF.R.S32.HI R0, RZ, 0x1f, R3 ;  /* 0x0000001fff007819 */ /* 0x000fe20000011403 */
[----:B--2---:R-:W-:-:S03]  /*0d40*/  ULEA UR37, UR6, UR37, 0x18 ;  /* 0x0000002506257291 */ /* 0x004fc6000f8ec03f */
[----:B------:R-:W-:Y:S01]  /*0d50*/  LEA.HI R0, R0, R3, RZ, 0x2 ;  /* 0x0000000300007211 */ /* 0x000fe200078f10ff */
[----:B------:R-:W-:-:S03]  /*0d60*/  ULEA UR6, UR5, UR37, 0x3 ;  /* 0x0000002505067291 */ /* 0x000fc6000f8e183f */
[----:B------:R-:W-:-:S05]  /*0d70*/  LOP3.LUT R0, R0, 0x7ffffffc, RZ, 0xc0, !PT ;  /* 0x7ffffffc00007812 */ /* 0x000fca00078ec0ff */
[----:B------:R-:W-:Y:S01]  /*0d80*/  IMAD.IADD R0, R3, 0x1, -R0 ;  /* 0x0000000103007824 */ /* 0x000fe200078e0a00 */
[----:B------:R-:W2:Y:S02]  /*0d90*/  SYNCS.PHASECHK.TRANS64.TRYWAIT P1, [UR6+0xe050], R2 ;  /* 0x00e05002ff0075a7 */ /* 0x000ea40008020146 */
[----:B--2---:R-:W-:Y:S05]  /*0da0*/  @!P1 BRA `(.L_x_15) ;  /* 0x0000007400009947 */ /* 0x004fea0003800000 */
.L_x_101:
[----:B------:R-:W-:Y:S01]  /*0db0*/  IMAD.SHL.U32 R0, R0, 0x2, RZ ;  /* 0x0000000200007824 */ /* 0x000fe200078e00ff */
[----:B------:R-:W-:Y:S06]  /*0dc0*/  @!P0 BRA `(.L_x_16) ;  /* 0x0000000000048947 */ /* 0x000fec0003800000 */
[----:B-1----:R-:W-:Y:S01]  /*0dd0*/  BPT.TRAP 0x1 ;  /* 0x000000040000795c */ /* 0x002fe20000300000 */
.L_x_16:
[----:B------:R-:W-:Y:S01]  /*0de0*/  SHF.L.U32 R7, RZ, 0x1f, RZ ;  /* 0x0000001fff077819 */ /* 0x000fe200000006ff */
[----:B------:R-:W-:Y:S01]  /*0df0*/  UIADD3 UR21, UR37, 0xe090, URZ ;  /* 0x0000e09025157890 */ /* 0x000fe2000fffe03f */
[----:B------:R-:W-:Y:S02]  /*0e00*/  ISETP.NE.AND P2, PT, RZ, UR7, PT ;  /* 0x00000007ff007c0c */ /* 0x000fe4000bf45270 */
[----:B------:R-:W3:Y:S02]  /*0e10*/  SYNCS.PHASECHK.TRANS64.TRYWAIT P1, [UR37+0xe000], R7 ;  /* 0x00e00007ff0075a7 */ /* 0x000ee40008020165 */
[----:B---3--:R-:W-:Y:S09]  /*0e20*/  @!P1 BRA `(.L_x_17) ;  /* 0x0000007000f89947 */ /* 0x008ff20003800000 */
.L_x_102:
[----:B------:R-:W-:Y:S01]  /*0e30*/  ULEA UR23, UR36, UR21, 0x3 ;  /* 0x0000001524177291 */ /* 0x000fe2000f8e183f */
[----:B--2---:R-:W-:-:S04]  /*0e40*/  SEL R2, RZ, 0x1, P2 ;  /* 0x00000001ff027807 */ /* 0x004fc80001000000 */
[----:B------:R-:W-:-:S04]  /*0e50*/  SHF.L.U32 R2, R2, 0x1f, RZ ;  /* 0x0000001f02027819 */ /* 0x000fc800000006ff */
[----:B------:R-:W2:Y:S02]  /*0e60*/  SYNCS.PHASECHK.TRANS64.TRYWAIT P1, [UR23+-0x8], R2 ;  /* 0xfffff802ff0075a7 */ /* 0x000ea40008020157 */
[----:B--2---:R-:W-:Y:S05]  /*0e70*/  @!P1 BRA `(.L_x_18) ;  /* 0x0000007000fc9947 */ /* 0x004fea0003800000 */
.L_x_103:
[----:B------:R-:W-:Y:S01]  /*0e80*/  USHF.R.U32.HI UR4, URZ, 0x4, UR37 ;  /* 0x000000043f047899 */ /* 0x000fe20008011625 */
[----:B------:R-:W-:Y:S01]  /*0e90*/  WARPGROUP.ARRIVE ;  /* 0x00000000000079c5 */ /* 0x000fe20000000000 */
[----:B------:R-:W-:Y:S01]  /*0ea0*/  UIADD3 UR6, UR37, 0x4000, URZ ;  /* 0x0000400025067890 */ /* 0x000fe2000fffe03f */
[----:B--2---:R-:W2:Y:S01]  /*0eb0*/  LDC R3, c[0x0][0x28c] ;  /* 0x0000a300ff037b82 */ /* 0x004ea20000000800 */
[----:B------:R-:W-:Y:S01]  /*0ec0*/  ULOP3.LUT UR4, UR4, 0x3fff, URZ, 0xc0, !UPT ;  /* 0x00003fff04047892 */ /* 0x000fe2000f8ec03f */
[C---:B------:R-:W-:Y:S01]  /*0ed0*/  IADD3 R2, R0.reuse, 0x1, RZ ;  /* 0x0000000100027810 */ /* 0x040fe20007ffe0ff */
[----:B------:R-:W-:Y:S01]  /*0ee0*/  USHF.R.U32.HI UR6, URZ, 0x4, UR6 ;  /* 0x000000043f067899 */ /* 0x000fe20008011606 */
[C---:B------:R-:W-:Y:S01]  /*0ef0*/  VIADD R4, R0.reuse, 0x8 ;  /* 0x0000000800047836 */ /* 0x040fe20000000000 */
[----:B------:R-:W-:Y:S01]  /*0f00*/  ULOP3.LUT UR4, UR4, 0x10000, URZ, 0xfc, !UPT ;  /* 0x0001000004047892 */ /* 0x000fe2000f8efc3f */
[----:B------:R-:W-:Y:S01]  /*0f10*/  IADD3 R6, R0, 0x10, RZ ;  /* 0x0000001000067810 */ /* 0x000fe20007ffe0ff */
[----:B------:R-:W-:Y:S01]  /*0f20*/  ULOP3.LUT UR20, UR6, 0x3fff, URZ, 0xc0, !UPT ;  /* 0x00003fff06147892 */ /* 0x000fe2000f8ec03f */
[----:B------:R-:W-:Y:S01]  /*0f30*/  P2R R10, PR, RZ, 0x1 ;  /* 0x00000001ff0a7803 */ /* 0x000fe20000000000 */
[----:B------:R-:W-:-:S02]  /*0f40*/  ULEA UR4, UR5, UR4, 0x9 ;  /* 0x0000000405047291 */ /* 0x000fc4000f8e483f */
[----:B------:R-:W-:Y:S01]  /*0f50*/  ULOP3.LUT UR22, UR20, 0x10000, URZ, 0xfc, !UPT ;  /* 0x0001000014167892 */ /* 0x000fe2000f8efc3f */
[----:B------:R-:W-:Y:S01]  /*0f60*/  UMOV UR5, 0x40000040 ;  /* 0x4000004000057882 */ /* 0x000fe20000000000 */
[----:B------:R-:W-:Y:S01]  /*0f70*/  UMOV UR11, 0x40000040 ;  /* 0x40000040000b7882 */ /* 0x000fe20000000000 */
[----:B------:R-:W-:Y:S02]  /*0f80*/  UMOV UR9, UR5 ;  /* 0x0000000500097c82 */ /* 0x000fe40008000000 */
[----:B------:R-:W-:Y:S01]  /*0f90*/  UMOV UR8, UR4 ;  /* 0x0000000400087c82 */ /* 0x000fe20008000000 */
[----:B------:R-:W-:Y:S01]  /*0fa0*/  UIADD3 UR12, UR4, 0x4, URZ ;  /* 0x00000004040c7890 */ /* 0x000fe2000fffe03f */
[----:B------:R-:W-:Y:S01]  /*0fb0*/  UMOV UR10, UR22 ;  /* 0x00000016000a7c82 */ /* 0x000fe20008000000 */
[----:B------:R-:W-:Y:S01]  /*0fc0*/  UIADD3 UR14, UR22, 0x4, URZ ;  /* 0x00000004160e7890 */ /* 0x000fe2000fffe03f */
[----:B------:R-:W-:Y:S01]  /*0fd0*/  HGMMA.64x64x16.F32.BF16 R24, gdesc[UR8], RZ, !UPT, gsb0 ;  /* 0x00e00000081879f0 */ /* 0x000fe2000c0018ff */
[----:B------:R-:W-:-:S02]  /*0fe0*/  UIADD3 UR8, UR4, 0x2, URZ ;  /* 0x0000000204087890 */ /* 0x000fc4000fffe03f */
[----:B------:R-:W-:Y:S01]  /*0ff0*/  UIADD3 UR10, UR22, 0x2, URZ ;  /* 0x00000002160a7890 */ /* 0x000fe2000fffe03f */
[-C--:B--2---:R-:W-:Y:S01]  /*1000*/  ISETP.GE.AND P5, PT, R2, R3.reuse, PT ;  /* 0x000000030200720c */ /* 0x084fe20003fa6270 */
[----:B------:R-:W-:Y:S01]  /*1010*/  UMOV UR9, 0x40000040 ;  /* 0x4000004000097882 */ /* 0x000fe20000000000 */
[----:B------:R-:W-:Y:S01]  /*1020*/  UMOV UR11, 0x40000040 ;  /* 0x40000040000b7882 */ /* 0x000fe20000000000 */
[----:B------:R-:W-:Y:S01]  /*1030*/  UMOV UR13, 0x40000040 ;  /* 0x40000040000d7882 */ /* 0x000fe20000000000 */
[----:B------:R-:W-:Y:S01]  /*1040*/  UMOV UR15, 0x40000040 ;  /* 0x40000040000f7882 */ /* 0x000fe20000000000 */
[----:B------:R-:W-:Y:S01]  /*1050*/  UIADD3 UR16, UR4, 0x6, URZ ;  /* 0x0000000604107890 */ /* 0x000fe2000fffe03f */
[----:B------:R-:W-:Y:S01]  /*1060*/  VIADD R2, R0, 0x9 ;  /* 0x0000000900027836 */ /* 0x000fe20000000000 */
[----:B------:R-:W-:Y:S01]  /*1070*/  UIADD3 UR18, UR22, 0x6, URZ ;  /* 0x0000000616127890 */ /* 0x000fe2000fffe03f */
[-C--:B------:R-:W-:Y:S01]  /*1080*/  ISETP.GE.AND P2, PT, R4, R3.reuse, PT ;  /* 0x000000030400720c */ /* 0x080fe20003f46270 */
[----:B------:R-:W-:Y:S01]  /*1090*/  UMOV UR17, 0x40000040 ;  /* 0x4000004000117882 */ /* 0x000fe20000000000 */
[----:B------:R-:W-:Y:S01]  /*10a0*/  UMOV UR19, 0x40000040 ;  /* 0x4000004000137882 */ /* 0x000fe20000000000 */
[CC--:B------:R-:W-:Y:S01]  /*10b0*/  ISETP.GE.AND P1, PT, R0.reuse, R3.reuse, PT ;  /* 0x000000030000720c */ /* 0x0c0fe20003f26270 */
[----:B------:R-:W-:Y:S01]  /*10c0*/  VIADD R4, R0, 0x11 ;  /* 0x0000001100047836 */ /* 0x000fe20000000000 */
[-C--:B------:R-:W-:Y:S01]  /*10d0*/  ISETP.GE.AND P4, PT, R2, R3.reuse, PT ;  /* 0x000000030200720c */ /* 0x080fe20003f86270 */
[----:B------:R-:W-:Y:S01]  /*10e0*/  VIADD R2, R0, 0x18 ;  /* 0x0000001800027836 */ /* 0x000fe20000000000 */
[-C--:B------:R-:W-:Y:S01]  /*10f0*/  ISETP.GE.AND P6, PT, R6, R3.reuse, PT ;  /* 0x000000030600720c */ /* 0x080fe20003fc6270 */
[----:B------:R-:W-:Y:S01]  /*1100*/  ULDC UR6, c[0x0][0x604] ;  /* 0x0001810000067ab9 */ /* 0x000fe20000000800 */
[----:B------:R-:W-:Y:S01]  /*1110*/  ISETP.GE.AND P3, PT, R4, R3, PT ;  /* 0x000000030400720c */ /* 0x000fe20003f66270 */
[----:B------:R-:W-:Y:S01]  /*1120*/  USHF.L.U32 UR7, UR7, 0x3, URZ ;  /* 0x0000000307077899 */ /* 0x000fe2000800063f */
[----:B------:R-:W-:-:S03]  /*1130*/  IADD3 R4, R0, 0x19, RZ ;  /* 0x0000001900047810 */ /* 0x000fc60007ffe0ff */
[----:B------:R-:W-:Y:S01]  /*1140*/  ULOP3.LUT UR7, UR7, 0x8, URZ, 0xc, !UPT ;  /* 0x0000000807077892 */ /* 0x000fe2000f8e0c3f */
[----:B------:R-:W-:Y:S02]  /*1150*/  WARPGROUP.DEPBAR.LE gsb0, 0x0 ;  /* 0x00008000000079c5 */ /* 0x000fe40000010000 */
[----:B------:R-:W-:-:S06]  /*1160*/  WARPGROUP.ARRIVE ;  /* 0x00000000000079c5 */ /* 0x000fcc0000000000 */
[----:B------:R-:W-:Y:S03]  /*1170*/  HGMMA.64x64x16.F32.BF16 R24, gdesc[UR8], R24, gsb0 ;  /* 0x00e00000081879f0 */ /* 0x000fe60008001818 */
[----:B------:R-:W-:Y:S02]  /*1180*/  WARPGROUP.DEPBAR.LE gsb0, 0x0 ;  /* 0x00008000000079c5 */ /* 0x000fe40000010000 */
[----:B------:R-:W-:-:S06]  /*1190*/  WARPGROUP.ARRIVE ;  /* 0x00000000000079c5 */ /* 0x000fcc0000000000 */
[----:B------:R-:W-:Y:S03]  /*11a0*/  HGMMA.64x64x16.F32.BF16 R24, gdesc[UR12], R24, gsb0 ;  /* 0x00e000000c1879f0 */ /* 0x000fe60008001818 */
[----:B------:R-:W-:Y:S02]  /*11b0*/  WARPGROUP.DEPBAR.LE gsb0, 0x0 ;  /* 0x00008000000079c5 */ /* 0x000fe40000010000 */
[----:B------:R-:W-:-:S06]  /*11c0*/  WARPGROUP.ARRIVE ;  /* 0x00000000000079c5 */ /* 0x000fcc0000000000 */
[----:B------:R-:W-:Y:S03]  /*11d0*/  HGMMA.64x64x16.F32.BF16 R24, gdesc[UR16], R24, gsb0 ;  /* 0x00e00000101879f0 */ /* 0x000fe60008001818 */
[----:B------:R-:W-:Y:S02]  /*11e0*/  WARPGROUP.DEPBAR.LE gsb0, 0x0 ;  /* 0x00008000000079c5 */ /* 0x000fe40000010000 */
[----:B------:R-:W-:Y:S02]  /*11f0*/  FSEL R24, R24, -INF , !P1 ;  /* 0xff80000018187808 */ /* 0x000fe40004800000 */
[----:B------:R-:W-:Y:S02]  /*1200*/  FSEL R25, R25, -INF , !P5 ;  /* 0xff80000019197808 */ /* 0x000fe40006800000 */
[----:B------:R-:W-:Y:S02]  /*1210*/  FSEL R28, R28, -INF , !P2 ;  /* 0xff8000001c1c7808 */ /* 0x000fe40005000000 */
[----:B------:R-:W-:-:S02]  /*1220*/  FMNMX R5, R24, R25, !PT ;  /* 0x0000001918057209 */ /* 0x000fc40007800000 */
[----:B------:R-:W-:Y:S02]  /*1230*/  FSEL R26, R26, -INF , !P1 ;  /* 0xff8000001a1a7808 */ /* 0x000fe40004800000 */
[-C--:B------:R-:W-:Y:S01]  /*1240*/  ISETP.GE.AND P1, PT, R2, R3.reuse, PT ;  /* 0x000000030200720c */ /* 0x080fe20003f26270 */
[----:B------:R-:W-:Y:S01]  /*1250*/  VIADD R2, R0, 0x20 ;  /* 0x0000002000027836 */ /* 0x000fe20000000000 */
[----:B------:R-:W-:Y:S02]  /*1260*/  FSEL R27, R27, -INF , !P5 ;  /* 0xff8000001b1b7808 */ /* 0x000fe40006800000 */
[----:B------:R-:W-:Y:S02]  /*1270*/  ISETP.GE.AND P5, PT, R4, R3, PT ;  /* 0x000000030400720c */ /* 0x000fe40003fa6270 */
[----:B------:R-:W-:Y:S02]  /*1280*/  FSEL R29, R29, -INF , !P4 ;  /* 0xff8000001d1d7808 */ /* 0x000fe40006000000 */
[----:B------:R-:W-:-:S02]  /*1290*/  FMNMX R4, R28, R5, !PT ;  /* 0x000000051c047209 */ /* 0x000fc40007800000 */
[----:B------:R-:W-:Y:S02]  /*12a0*/  FSEL R30, R30, -INF , !P2 ;  /* 0xff8000001e1e7808 */ /* 0x000fe40005000000 */
[----:B------:R-:W-:Y:S01]  /*12b0*/  ISETP.GE.AND P2, PT, R2, R3, PT ;  /* 0x000000030200720c */ /* 0x000fe20003f46270 */
[----:B------:R-:W-:Y:S01]  /*12c0*/  VIADD R2, R0, 0x21 ;  /* 0x0000002100027836 */ /* 0x000fe20000000000 */
[----:B------:R-:W-:Y:S02]  /*12d0*/  FSEL R32, R32, -INF , !P6 ;  /* 0xff80000020207808 */ /* 0x000fe40007000000 */
[----:B------:R-:W-:Y:S02]  /*12e0*/  FMNMX R5, R29, R4, !PT ;  /* 0x000000041d057209 */ /* 0x000fe40007800000 */
[----:B------:R-:W-:Y:S02]  /*12f0*/  FSEL R33, R33, -INF , !P3 ;  /* 0xff80000021217808 */ /* 0x000fe40005800000 */
[----:B------:R-:W-:-:S02]  /*1300*/  FMNMX R4, R32, R5, !PT ;  /* 0x0000000520047209 */ /* 0x000fc40007800000 */
[----:B------:R-:W-:Y:S02]  /*1310*/  FSEL R31, R31, -INF , !P4 ;  /* 0xff8000001f1f7808 */ /* 0x000fe40006000000 */
[----:B------:R-:W-:Y:S02]  /*1320*/  ISETP.GE.AND P4, PT, R2, R3, PT ;  /* 0x000000030200720c */ /* 0x000fe40003f86270 */
[----:B------:R-:W-:Y:S02]  /*1330*/  IADD3 R2, R0, 0x28, RZ ;  /* 0x0000002800027810 */ /* 0x000fe40007ffe0ff */
[----:B------:R-:W-:Y:S02]  /*1340*/  FSEL R36, R36, -INF , !P1 ;  /* 0xff80000024247808 */ /* 0x000fe40004800000 */
[----:B------:R-:W-:Y:S02]  /*1350*/  FMNMX R5, R33, R4, !PT ;  /* 0x0000000421057209 */ /* 0x000fe40007800000 */
[----:B------:R-:W-:-:S02]  /*1360*/  FSEL R34, R34, -INF , !P6 ;  /* 0xff80000022227808 */ /* 0x000fc40007000000 */
[----:B------:R-:W-:Y:S01]  /*1370*/  ISETP.GE.AND P6, PT, R2, R3, PT ;  /* 0x000000030200720c */ /* 0x000fe20003fc6270 */
[----:B------:R-:W-:Y:S01]  /*1380*/  VIADD R2, R0, 0x29 ;  /* 0x0000002900027836 */ /* 0x000fe20000000000 */
[----:B------:R-:W-:Y:S02]  /*1390*/  FSEL R37, R37, -INF , !P5 ;  /* 0xff80000025257808 */ /* 0x000fe40006800000 */
[----:B------:R-:W-:Y:S02]  /*13a0*/  FMNMX R4, R36, R5, !PT ;  /* 0x0000000524047209 */ /* 0x000fe40007800000 */
[----:B------:R-:W-:Y:S02]  /*13b0*/  FSEL R35, R35, -INF , !P3 ;  /* 0xff80000023237808 */ /* 0x000fe40005800000 */
[----:B------:R-:W-:Y:S02]  /*13c0*/  FSEL R40, R40, -INF , !P2 ;  /* 0xff80000028287808 */ /* 0x000fe40005000000 */
[----:B------:R-:W-:-:S02]  /*13d0*/  FMNMX R5, R37, R4, !PT ;  /* 0x0000000425057209 */ /* 0x000fc40007800000 */
[----:B------:R-:W-:Y:S01]  /*13e0*/  ISETP.GE.AND P3, PT, R2, R3, PT ;  /* 0x000000030200720c */ /* 0x000fe20003f66270 */
[----:B------:R-:W-:Y:S01]  /*13f0*/  VIADD R2, R0, 0x30 ;  /* 0x0000003000027836 */ /* 0x000fe20000000000 */
[----:B------:R-:W-:Y:S02]  /*1400*/  FSEL R41, R41, -INF , !P4 ;  /* 0xff80000029297808 */ /* 0x000fe40006000000 */
[----:B------:R-:W-:Y:S02]  /*1410*/  FMNMX R4, R40, R5, !PT ;  /* 0x0000000528047209 */ /* 0x000fe40007800000 */
[----:B------:R-:W-:Y:S02]  /*1420*/  FSEL R38, R38, -INF , !P1 ;  /* 0xff80000026267808 */ /* 0x000fe40004800000 */
[----:B------:R-:W-:Y:S02]  /*1430*/  ISETP.GE.AND P1, PT, R2, R3, PT ;  /* 0x000000030200720c */ /* 0x000fe40003f26270 */
[----:B------:R-:W-:-:S02]  /*1440*/  IADD3 R2, R0, 0x31, RZ ;  /* 0x0000003100027810 */ /* 0x000fc40007ffe0ff */
[----:B------:R-:W-:Y:S02]  /*1450*/  FSEL R44, R44, -INF , !P6 ;  /* 0xff8000002c2c7808 */ /* 0x000fe40007000000 */
[----:B------:R-:W-:Y:S02]  /*1460*/  FMNMX R5, R41, R4, !PT ;  /* 0x0000000429057209 */ /* 0x000fe40007800000 */
[----:B------:R-:W-:Y:S02]  /*1470*/  FSEL R39, R39, -INF , !P5 ;  /* 0xff80000027277808 */ /* 0x000fe40006800000 */
[----:B------:R-:W-:Y:S01]  /*1480*/  ISETP.GE.AND P5, PT, R2, R3, PT ;  /* 0x000000030200720c */ /* 0x000fe20003fa6270 */
[----:B------:R-:W-:Y:S01]  /*1490*/  VIADD R2, R0, 0x38 ;  /* 0x0000003800027836 */ /* 0x000fe20000000000 */
[----:B------:R-:W-:Y:S02]  /*14a0*/  FSEL R45, R45, -INF , !P3 ;  /* 0xff8000002d2d7808 */ /* 0x000fe40005800000 */
[----:B------:R-:W-:-:S02]  /*14b0*/  FMNMX R4, R44, R5, !PT ;  /* 0x000000052c047209 */ /* 0x000fc40007800000 */
        /* <DEDUP_REMOVED lines=8> */
[----:B------:R-:W-:Y:S02]  /*1540*/  ISETP.GE.AND P4, PT, R2, R3, PT ;  /* 0x000000030200720c */ /* 0x000fe40003f86270 */
[----:B------:R-:W-:Y:S02]  /*1550*/  FSEL R52, R52, -INF , !P2 ;  /* 0xff80000034347808 */ /* 0x000fe40005000000 */
[----:B------:R-:W-:Y:S02]  /*1560*/  FMNMX R5, R49, R4, !PT ;  /* 0x0000000431057209 */ /* 0x000fe40007800000 */
[----:B------:R-:W-:Y:S02]  /*1570*/  FSEL R53, R53, -INF , !P4 ;  /* 0xff80000035357808 */ /* 0x000fe40006000000 */
[----:B------:R-:W-:-:S02]  /*1580*/  FMNMX R2, R52, R5, !PT ;  /* 0x0000000534027209 */ /* 0x000fc40007800000 */
[----:B------:R-:W-:Y:S02]  /*1590*/  FSEL R46, R46, -INF , !P6 ;  /* 0xff8000002e2e7808 */ /* 0x000fe40007000000 */
[----:B------:R-:W-:Y:S02]  /*15a0*/  FMNMX R6, R53, R2, !PT ;  /* 0x0000000235067209 */ /* 0x000fe40007800000 */
[----:B------:R-:W-:Y:S02]  /*15b0*/  FSEL R50, R50, -INF , !P1 ;  /* 0xff80000032327808 */ /* 0x000fe40004800000 */
[----:B------:R-:W-:Y:S01]  /*15c0*/  FSEL R47, R47, -INF , !P3 ;  /* 0xff8000002f2f7808 */ /* 0x000fe20005800000 */
[----:B------:R-:W2:Y:S01]  /*15d0*/  SHFL.BFLY PT, R5, R6, 0x1, 0x1f ;  /* 0x0c201f0006057f89 */ /* 0x000ea200000e0000 */
[----:B------:R-:W-:Y:S02]  /*15e0*/  FSEL R51, R51, -INF , !P5 ;  /* 0xff80000033337808 */ /* 0x000fe40006800000 */
[----:B------:R-:W-:-:S02]  /*15f0*/  FSEL R54, R54, -INF , !P2 ;  /* 0xff80000036367808 */ /* 0x000fc40005000000 */
[----:B------:R-:W-:Y:S02]  /*1600*/  FSEL R55, R55, -INF , !P4 ;  /* 0xff80000037377808 */ /* 0x000fe40006000000 */
[----:B--2---:R-:W-:-:S05]  /*1610*/  FMNMX R8, R6, R5, !PT ;  /* 0x0000000506087209 */ /* 0x004fca0007800000 */
[----:B------:R-:W2:Y:S02]  /*1620*/  SHFL.BFLY PT, R5, R8, 0x2, 0x1f ;  /* 0x0c401f0008057f89 */ /* 0x000ea400000e0000 */
[----:B--2---:R-:W-:Y:S02]  /*1630*/  FMNMX R4, R8, R5, !PT ;  /* 0x0000000508047209 */ /* 0x004fe40007800000 */
[----:B------:R-:W-:Y:S02]  /*1640*/  FMNMX R5, R26, R27, !PT ;  /* 0x0000001b1a057209 */ /* 0x000fe40007800000 */
[----:B------:R-:W-:Y:S02]  /*1650*/  FSETP.NEU.AND P0, PT, R4, -INF , PT ;  /* 0xff8000000400780b */ /* 0x000fe40003f0d000 */
[----:B------:R-:W-:Y:S02]  /*1660*/  FMNMX R2, R30, R5, !PT ;  /* 0x000000051e027209 */ /* 0x000fe40007800000 */
[----:B------:R-:W-:-:S02]  /*1670*/  FSEL R9, R4, RZ, P0 ;  /* 0x000000ff04097208 */ /* 0x000fc40000000000 */
[----:B------:R-:W-:Y:S02]  /*1680*/  FMNMX R5, R31, R2, !PT ;  /* 0x000000021f057209 */ /* 0x000fe40007800000 */
[----:B------:R-:W-:Y:S01]  /*1690*/  ISETP.NE.AND P0, PT, R10, RZ, PT ;  /* 0x000000ff0a00720c */ /* 0x000fe20003f05270 */
[----:B------:R-:W-:Y:S01]  /*16a0*/  FMUL R9, R9, UR6 ;  /* 0x0000000609097c20 */ /* 0x000fe20008400000 */
[----:B------:R-:W-:-:S03]  /*16b0*/  FMNMX R2, R34, R5, !PT ;  /* 0x0000000522027209 */ /* 0x000fc60007800000 */
[--C-:B------:R-:W-:Y:S01]  /*16c0*/  FFMA R24, R24, UR6, -R9.reuse ;  /* 0x0000000618187c23 */ /* 0x100fe20008000809 */
[----:B------:R-:W-:Y:S01]  /*16d0*/  FMNMX R5, R35, R2, !PT ;  /* 0x0000000223057209 */ /* 0x000fe20007800000 */
[--C-:B------:R-:W-:Y:S01]  /*16e0*/  FFMA R28, R28, UR6, -R9.reuse ;  /* 0x000000061c1c7c23 */ /* 0x100fe20008000809 */
[--C-:B------:R-:W-:Y:S01]  /*16f0*/  FFMA R25, R25, UR6, -R9.reuse ;  /* 0x0000000619197c23 */ /* 0x100fe20008000809 */
[--C-:B------:R-:W-:Y:S01]  /*1700*/  FFMA R33, R33, UR6, -R9.reuse ;  /* 0x0000000621217c23 */ /* 0x100fe20008000809 */
[----:B------:R-:W-:Y:S01]  /*1710*/  FMNMX R2, R38, R5, !PT ;  /* 0x0000000526027209 */ /* 0x000fe20007800000 */
[--C-:B------:R-:W-:Y:S01]  /*1720*/  FFMA R29, R29, UR6, -R9.reuse ;  /* 0x000000061d1d7c23 */ /* 0x100fe20008000809 */
[----:B------:R-:W-:Y:S01]  /*1730*/  FSETP.GEU.AND P6, PT, R24, -126, PT ;  /* 0xc2fc00001800780b */ /* 0x000fe20003fce000 */
        /* <DEDUP_REMOVED lines=12> */
[----:B------:R-:W-:Y:S01]  /*1800*/  @!P6 FMUL R24, R24, 0.5 ;  /* 0x3f0000001818e820 */ /* 0x000fe20000400000 */
[----:B------:R-:W-:Y:S01]  /*1810*/  FMNMX R2, R46, R5, !PT ;  /* 0x000000052e027209 */ /* 0x000fe20007800000 */
[--C-:B------:R-:W-:Y:S01]  /*1820*/  FFMA R48, R48, UR6, -R9.reuse ;  /* 0x0000000630307c23 */ /* 0x100fe20008000809 */
[----:B------:R-:W-:Y:S01]  /*1830*/  FSETP.GEU.AND P5, PT, R29, -126, PT ;  /* 0xc2fc00001d00780b */ /* 0x000fe20003fae000 */
[----:B------:R-:W-:Y:S01]  /*1840*/  @!P1 FMUL R28, R28, 0.5 ;  /* 0x3f0000001c1c9820 */ /* 0x000fe20000400000 */
[----:B------:R-:W-:Y:S01]  /*1850*/  FMNMX R5, R47, R2, !PT ;  /* 0x000000022f057209 */ /* 0x000fe20007800000 */
[----:B------:R-:W2:Y:S01]  /*1860*/  MUFU.EX2 R24, R24 ;  /* 0x0000001800187308 */ /* 0x000ea20000000800 */
[----:B------:R-:W-:Y:S01]  /*1870*/  FSETP.GEU.AND P2, PT, R32, -126, PT ;  /* 0xc2fc00002000780b */ /* 0x000fe20003f4e000 */
[----:B------:R-:W-:Y:S01]  /*1880*/  @!P3 FMUL R25, R25, 0.5 ;  /* 0x3f0000001919b820 */ /* 0x000fe20000400000 */
[----:B------:R-:W-:Y:S01]  /*1890*/  FMNMX R2, R50, R5, !PT ;  /* 0x0000000532027209 */ /* 0x000fe20007800000 */
[--C-:B------:R-:W-:Y:S01]  /*18a0*/  FFMA R49, R49, UR6, -R9.reuse ;  /* 0x0000000631317c23 */ /* 0x100fe20008000809 */
[--C-:B------:R-:W-:Y:S01]  /*18b0*/  FFMA R44, R44, UR6, -R9.reuse ;  /* 0x000000062c2c7c23 */ /* 0x100fe20008000809 */
[----:B------:R-:W-:Y:S01]  /*18c0*/  @!P4 FMUL R33, R33, 0.5 ;  /* 0x3f0000002121c820 */ /* 0x000fe20000400000 */
[----:B------:R-:W-:Y:S01]  /*18d0*/  FMNMX R5, R51, R2, !PT ;  /* 0x0000000233057209 */ /* 0x000fe20007800000 */
[----:B------:R-:W3:Y:S01]  /*18e0*/  MUFU.EX2 R28, R28 ;  /* 0x0000001c001c7308 */ /* 0x000ee20000000800 */
[--C-:B------:R-:W-:Y:S01]  /*18f0*/  FFMA R52, R52, UR6, -R9.reuse ;  /* 0x0000000634347c23 */ /* 0x100fe20008000809 */
[----:B------:R-:W-:Y:S01]  /*1900*/  @!P5 FMUL R29, R29, 0.5 ;  /* 0x3f0000001d1dd820 */ /* 0x000fe20000400000 */
[----:B------:R-:W-:Y:S01]  /*1910*/  FMNMX R2, R54, R5, !PT ;  /* 0x0000000536027209 */ /* 0x000fe20007800000 */
[----:B------:R-:W-:-:S02]  /*1920*/  FFMA R53, R53, UR6, -R9 ;  /* 0x0000000635357c23 */ /* 0x000fc40008000809 */
[----:B------:R-:W-:Y:S01]  /*1930*/  @!P2 FMUL R32, R32, 0.5 ;  /* 0x3f0000002020a820 */ /* 0x000fe20000400000 */
[----:B------:R-:W-:Y:S01]  /*1940*/  FMNMX R2, R55, R2, !PT ;  /* 0x0000000237027209 */ /* 0x000fe20007800000 */
[----:B------:R-:W4:Y:S01]  /*1950*/  MUFU.EX2 R25, R25 ;  /* 0x0000001900197308 */ /* 0x000f220000000800 */
[----:B--2---:R-:W-:Y:S01]  /*1960*/  @!P6 FMUL R24, R24, R24 ;  /* 0x000000181818e220 */ /* 0x004fe20000400000 */
[----:B------:R-:W-:Y:S02]  /*1970*/  FSETP.GEU.AND P6, PT, R36, -126, PT ;  /* 0xc2fc00002400780b */ /* 0x000fe40003fce000 */
[----:B------:R-:W2:Y:S04]  /*1980*/  SHFL.BFLY PT, R5, R2, 0x1, 0x1f ;  /* 0x0c201f0002057f89 */ /* 0x000ea800000e0000 */
[----:B------:R-:W5:Y:S01]  /*1990*/  MUFU.EX2 R33, R33 ;  /* 0x0000002100217308 */ /* 0x000f620000000800 */
[----:B---3--:R-:W-:Y:S01]  /*19a0*/  @!P1 FMUL R28, R28, R28 ;  /* 0x0000001c1c1c9220 */ /* 0x008fe20000400000 */
[----:B------:R-:W-:-:S05]  /*19b0*/  FSETP.GEU.AND P1, PT, R40, -126, PT ;  /* 0xc2fc00002800780b */ /* 0x000fca0003f2e000 */
[----:B------:R-:W-:Y:S01]  /*19c0*/  @!P6 FMUL R36, R36, 0.5 ;  /* 0x3f0000002424e820 */ /* 0x000fe20000400000 */
[----:B------:R-:W3:Y:S01]  /*19d0*/  MUFU.EX2 R29, R29 ;  /* 0x0000001d001d7308 */ /* 0x000ee20000000800 */
[----:B----4-:R-:W-:Y:S01]  /*19e0*/  @!P3 FMUL R25, R25, R25 ;  /* 0x000000191919b220 */ /* 0x010fe20000400000 */
[----:B------:R-:W-:-:S05]  /*19f0*/  FSETP.GEU.AND P3, PT, R37, -126, PT ;  /* 0xc2fc00002500780b */ /* 0x000fca0003f6e000 */
[----:B------:R-:W-:Y:S01]  /*1a00*/  @!P1 FMUL R40, R40, 0.5 ;  /* 0x3f00000028289820 */ /* 0x000fe20000400000 */
[----:B------:R-:W4:Y:S01]  /*1a10*/  MUFU.EX2 R36, R36 ;  /* 0x0000002400247308 */ /* 0x000f220000000800 */
[----:B-----5:R-:W-:Y:S01]  /*1a20*/  @!P4 FMUL R33, R33, R33 ;  /* 0x000000212121c220 */ /* 0x020fe20000400000 */
[----:B------:R-:W-:Y:S02]  /*1a30*/  FSETP.GEU.AND P4, PT, R45, -126, PT ;  /* 0xc2fc00002d00780b */ /* 0x000fe40003f8e000 */
[----:B--2---:R-:W-:-:S03]  /*1a40*/  FMNMX R5, R2, R5, !PT ;  /* 0x0000000502057209 */ /* 0x004fc60007800000 */
[----:B------:R-:W-:Y:S01]  /*1a50*/  @!P3 FMUL R37, R37, 0.5 ;  /* 0x3f0000002525b820 */ /* 0x000fe20000400000 */
[----:B------:R-:W2:Y:S01]  /*1a60*/  MUFU.EX2 R11, R40 ;  /* 0x00000028000b7308 */ /* 0x000ea20000000800 */
[----:B------:R-:W5:Y:S01]  /*1a70*/  SHFL.BFLY PT, R6, R5, 0x2, 0x1f ;  /* 0x0c401f0005067f89 */ /* 0x000f6200000e0000 */
[----:B---3--:R-:W-:Y:S01]  /*1a80*/  @!P5 FMUL R29, R29, R29 ;  /* 0x0000001d1d1dd220 */ /* 0x008fe20000400000 */
[----:B------:R-:W-:-:S04]  /*1a90*/  FSETP.GEU.AND P5, PT, R41, -126, PT ;  /* 0xc2fc00002900780b */ /* 0x000fc80003fae000 */
[----:B------:R-:W-:Y:S01]  /*1aa0*/  @!P4 FMUL R45, R45, 0.5 ;  /* 0x3f0000002d2dc820 */ /* 0x000fe20000400000 */
[----:B------:R-:W3:Y:S01]  /*1ab0*/  MUFU.EX2 R32, R32 ;  /* 0x0000002000207308 */ /* 0x000ee20000000800 */
[----:B----4-:R-:W-:Y:S01]  /*1ac0*/  @!P6 FMUL R36, R36, R36 ;  /* 0x000000242424e220 */ /* 0x010fe20000400000 */
[----:B------:R-:W-:-:S06]  /*1ad0*/  FSETP.GEU.AND P6, PT, R48, -126, PT ;  /* 0xc2fc00003000780b */ /* 0x000fcc0003fce000 */
[----:B------:R-:W4:Y:S01]  /*1ae0*/  MUFU.EX2 R37, R37 ;  /* 0x0000002500257308 */ /* 0x000f220000000800 */
[----:B--2---:R-:W-:Y:S01]  /*1af0*/  @!P1 FMUL R11, R11, R11 ;  /* 0x0000000b0b0b9220 */ /* 0x004fe20000400000 */
[----:B------:R-:W-:Y:S01]  /*1b00*/  FSETP.GEU.AND P1, PT, R49, -126, PT ;  /* 0xc2fc00003100780b */ /* 0x000fe20003f2e000 */
[----:B------:R-:W-:-:S04]  /*1b10*/  @!P5 FMUL R41, R41, 0.5 ;  /* 0x3f0000002929d820 */ /* 0x000fc80000400000 */
[----:B------:R-:W-:Y:S01]  /*1b20*/  @!P6 FMUL R48, R48, 0.5 ;  /* 0x3f0000003030e820 */ /* 0x000fe20000400000 */
[----:B------:R-:W2:Y:S01]  /*1b30*/  MUFU.EX2 R10, R45 ;  /* 0x0000002d000a7308 */ /* 0x000ea20000000800 */
[----:B---3--:R-:W-:Y:S01]  /*1b40*/  @!P2 FMUL R32, R32, R32 ;  /* 0x000000202020a220 */ /* 0x008fe20000400000 */
[----:B------:R-:W-:Y:S02]  /*1b50*/  FSETP.GEU.AND P2, PT, R44, -126, PT ;  /* 0xc2fc00002c00780b */ /* 0x000fe40003f4e000 */
[----:B-----5:R-:W-:Y:S01]  /*1b60*/  FMNMX R6, R5, R6, !PT ;  /* 0x0000000605067209 */ /* 0x020fe20007800000 */
[----:B------:R-:W-:Y:S01]  /*1b70*/  FADD R5, R24, R11 ;  /* 0x0000000b18057221 */ /* 0x000fe20000000000 */
[----:B------:R-:W-:Y:S01]  /*1b80*/  F2FP.BF16.F32.PACK_AB R24, R25, R24 ;  /* 0x000000181918723e */ /* 0x000fe200000010ff */
[----:B------:R-:W-:Y:S01]  /*1b90*/  @!P1 FMUL R49, R49, 0.5 ;  /* 0x3f00000031319820 */ /* 0x000fe20000400000 */
[----:B------:R-:W3:Y:S01]  /*1ba0*/  MUFU.EX2 R8, R41 ;  /* 0x0000002900087308 */ /* 0x000ee20000000800 */
[----:B----4-:R-:W-:Y:S01]  /*1bb0*/  @!P3 FMUL R37, R37, R37 ;  /* 0x000000252525b220 */ /* 0x010fe20000400000 */
[----:B------:R-:W-:-:S04]  /*1bc0*/  FSETP.NEU.AND P3, PT, R6, -INF , PT ;  /* 0xff8000000600780b */ /* 0x000fc80003f6d000 */
[----:B------:R-:W-:Y:S01]  /*1bd0*/  FSEL R2, R6, RZ, P3 ;  /* 0x000000ff06027208 */ /* 0x000fe20001800000 */
[----:B------:R-:W-:Y:S01]  /*1be0*/  @!P2 FMUL R44, R44, 0.5 ;  /* 0x3f0000002c2ca820 */ /* 0x000fe20000400000 */
[----:B------:R-:W4:Y:S01]  /*1bf0*/  MUFU.EX2 R9, R48 ;  /* 0x0000003000097308 */ /* 0x000f220000000800 */
[----:B--2---:R-:W-:Y:S01]  /*1c00*/  @!P4 FMUL R10, R10, R10 ;  /* 0x0000000a0a0ac220 */ /* 0x004fe20000400000 */
[----:B------:R-:W-:Y:S01]  /*1c10*/  FSETP.GEU.AND P3, PT, R52, -126, PT ;  /* 0xc2fc00003400780b */ /* 0x000fe20003f6e000 */
[----:B------:R-:W-:-:S04]  /*1c20*/  FMUL R2, R2, UR6 ;  /* 0x0000000602027c20 */ /* 0x000fc80008400000 */
[--C-:B------:R-:W-:Y:S01]  /*1c30*/  FFMA R27, R27, UR6, -R2.reuse ;  /* 0x000000061b1b7c23 */ /* 0x100fe20008000802 */
[----:B------:R-:W2:Y:S01]  /*1c40*/  MUFU.EX2 R12, R49 ;  /* 0x00000031000c7308 */ /* 0x000ea20000000800 */
[--C-:B------:R-:W-:Y:S01]  /*1c50*/  FFMA R30, R30, UR6, -R2.reuse ;  /* 0x000000061e1e7c23 */ /* 0x100fe20008000802 */
[--C-:B------:R-:W-:Y:S01]  /*1c60*/  FFMA R31, R31, UR6, -R2.reuse ;  /* 0x000000061f1f7c23 */ /* 0x100fe20008000802 */
[--C-:B------:R-:W-:Y:S01]  /*1c70*/  FFMA R26, R26, UR6, -R2.reuse ;  /* 0x000000061a1a7c23 */ /* 0x100fe20008000802 */
[----:B------:R-:W-:Y:S01]  /*1c80*/  FSETP.GEU.AND P4, PT, R27, -126, PT ;  /* 0xc2fc00001b00780b */ /* 0x000fe20003f8e000 */
[----:B---3--:R-:W-:Y:S01]  /*1c90*/  @!P5 FMUL R8, R8, R8 ;  /* 0x000000080808d220 */ /* 0x008fe20000400000 */
[----:B------:R-:W-:Y:S01]  /*1ca0*/  FSETP.GEU.AND P5, PT, R53, -126, PT ;  /* 0xc2fc00003500780b */ /* 0x000fe20003fae000 */
[----:B------:R-:W-:Y:S01]  /*1cb0*/  @!P3 FMUL R52, R52, 0.5 ;  /* 0x3f0000003434b820 */ /* 0x000fe20000400000 */
[----:B------:R-:W3:Y:S01]  /*1cc0*/  MUFU.EX2 R13, R44 ;  /* 0x0000002c000d7308 */ /* 0x000ee20000000800 */
[----:B----4-:R-:W-:Y:S01]  /*1cd0*/  @!P6 FMUL R9, R9, R9 ;  /* 0x000000090909e220 */ /* 0x010fe20000400000 */
[----:B------:R-:W-:Y:S01]  /*1ce0*/  FSETP.GEU.AND P6, PT, R30, -126, PT ;  /* 0xc2fc00001e00780b */ /* 0x000fe20003fce000 */
[--C-:B------:R-:W-:Y:S01]  /*1cf0*/  FFMA R35, R35, UR6, -R2.reuse ;  /* 0x0000000623237c23 */ /* 0x100fe20008000802 */
[--C-:B------:R-:W-:Y:S01]  /*1d00*/  FFMA R39, R39, UR6, -R2.reuse ;  /* 0x0000000627277c23 */ /* 0x100fe20008000802 */
[--C-:B------:R-:W-:Y:S01]  /*1d10*/  FFMA R42, R42, UR6, -R2.reuse ;  /* 0x000000062a2a7c23 */ /* 0x100fe20008000802 */
[--C-:B------:R-:W-:Y:S01]  /*1d20*/  FFMA R50, R50, UR6, -R2.reuse ;  /* 0x0000000632327c23 */ /* 0x100fe20008000802 */
[--C-:B------:R-:W-:Y:S01]  /*1d30*/  FFMA R34, R34, UR6, -R2.reuse ;  /* 0x0000000622227c23 */ /* 0x100fe20008000802 */
[----:B------:R-:W4:Y:S01]  /*1d40*/  MUFU.EX2 R15, R52 ;  /* 0x00000034000f7308 */ /* 0x000f220000000800 */
[----:B--2---:R-:W-:Y:S01]  /*1d50*/  @!P1 FMUL R12, R12, R12 ;  /* 0x0000000c0c0c9220 */ /* 0x004fe20000400000 */
[----:B------:R-:W-:Y:S01]  /*1d60*/  FSETP.GEU.AND P1, PT, R31, -126, PT ;  /* 0xc2fc00001f00780b */ /* 0x000fe20003f2e000 */
[----:B------:R-:W-:Y:S01]  /*1d70*/  @!P4 FMUL R27, R27, 0.5 ;  /* 0x3f0000001b1bc820 */ /* 0x000fe20000400000 */
[----:B------:R-:W-:Y:S01]  /*1d80*/  @!P5 FMUL R53, R53, 0.5 ;  /* 0x3f0000003535d820 */ /* 0x000fe20000400000 */
[--C-:B------:R-:W-:Y:S01]  /*1d90*/  FFMA R38, R38, UR6, -R2.reuse ;  /* 0x0000000626267c23 */ /* 0x100fe20008000802 */
[--C-:B------:R-:W-:Y:S01]  /*1da0*/  FFMA R46, R46, UR6, -R2.reuse ;  /* 0x000000062e2e7c23 */ /* 0x100fe20008000802 */
[----:B------:R-:W-:Y:S01]  /*1db0*/  @!P6 FMUL R30, R30, 0.5 ;  /* 0x3f0000001e1ee820 */ /* 0x000fe20000400000 */
[----:B------:R-:W2:Y:S01]  /*1dc0*/  MUFU.EX2 R14, R53 ;  /* 0x00000035000e7308 */ /* 0x000ea20000000800 */
[----:B---3--:R-:W-:Y:S01]  /*1dd0*/  @!P2 FMUL R13, R13, R13 ;  /* 0x0000000d0d0da220 */ /* 0x008fe20000400000 */
[----:B------:R-:W-:Y:S01]  /*1de0*/  FSETP.GEU.AND P2, PT, R26, -126, PT ;  /* 0xc2fc00001a00780b */ /* 0x000fe20003f4e000 */
[--C-:B------:R-:W-:Y:S01]  /*1df0*/  FFMA R51, R51, UR6, -R2.reuse ;  /* 0x0000000633337c23 */ /* 0x100fe20008000802 */
[--C-:B------:R-:W-:Y:S01]  /*1e00*/  FFMA R54, R54, UR6, -R2.reuse ;  /* 0x0000000636367c23 */ /* 0x100fe20008000802 */
[--C-:B------:R-:W-:Y:S01]  /*1e10*/  FFMA R43, R43, UR6, -R2.reuse ;  /* 0x000000062b2b7c23 */ /* 0x100fe20008000802 */
[--C-:B------:R-:W-:Y:S01]  /*1e20*/  FFMA R47, R47, UR6, -R2.reuse ;  /* 0x000000062f2f7c23 */ /* 0x100fe20008000802 */
[----:B------:R-:W-:Y:S01]  /*1e30*/  @!P1 FMUL R31, R31, 0.5 ;  /* 0x3f0000001f1f9820 */ /* 0x000fe20000400000 */
[----:B------:R-:W3:Y:S01]  /*1e40*/  MUFU.EX2 R27, R27 ;  /* 0x0000001b001b7308 */ /* 0x000ee20000000800 */
[----:B----4-:R-:W-:Y:S01]  /*1e50*/  @!P3 FMUL R15, R15, R15 ;  /* 0x0000000f0f0fb220 */ /* 0x010fe20000400000 */
[----:B------:R-:W-:Y:S01]  /*1e60*/  FSETP.GEU.AND P3, PT, R34, -126, PT ;  /* 0xc2fc00002200780b */ /* 0x000fe20003f6e000 */
[----:B------:R-:W-:Y:S01]  /*1e70*/  FFMA R2, R55, UR6, -R2 ;  /* 0x0000000637027c23 */ /* 0x000fe20008000802 */
[----:B------:R-:W-:-:S03]  /*1e80*/  FADD R23, R28, R13 ;  /* 0x0000000d1c177221 */ /* 0x000fc60000000000 */
[----:B------:R-:W-:Y:S01]  /*1e90*/  @!P2 FMUL R26, R26, 0.5 ;  /* 0x3f0000001a1aa820 */ /* 0x000fe20000400000 */
[----:B------:R4:W5:Y:S01]  /*1ea0*/  MUFU.EX2 R17, R30 ;  /* 0x0000001e00117308 */ /* 0x0009620000000800 */
[----:B--2---:R-:W-:Y:S01]  /*1eb0*/  @!P5 FMUL R14, R14, R14 ;  /* 0x0000000e0e0ed220 */ /* 0x004fe20000400000 */
[----:B------:R-:W-:-:S03]  /*1ec0*/  FSETP.GEU.AND P5, PT, R35, -126, PT ;  /* 0xc2fc00002300780b */ /* 0x000fc60003fae000 */
[----:B------:R-:W-:Y:S02]  /*1ed0*/  FADD R41, R37, R14 ;  /* 0x0000000e25297221 */ /* 0x000fe40000000000 */
[----:B------:R-:W-:Y:S01]  /*1ee0*/  @!P3 FMUL R34, R34, 0.5 ;  /* 0x3f0000002222b820 */ /* 0x000fe20000400000 */
[----:B------:R-:W2:Y:S01]  /*1ef0*/  MUFU.EX2 R18, R31 ;  /* 0x0000001f00127308 */ /* 0x000ea20000000800 */
[----:B---3--:R-:W-:Y:S01]  /*1f00*/  @!P4 FMUL R27, R27, R27 ;  /* 0x0000001b1b1bc220 */ /* 0x008fe20000400000 */
[----:B------:R-:W-:Y:S01]  /*1f10*/  FSETP.GEU.AND P4, PT, R39, -126, PT ;  /* 0xc2fc00002700780b */ /* 0x000fe20003f8e000 */
[----:B----4-:R-:W-:-:S04]  /*1f20*/  FADD R30, R33, R12 ;  /* 0x0000000c211e7221 */ /* 0x010fc80000000000 */
[----:B------:R-:W-:Y:S01]  /*1f30*/  @!P5 FMUL R35, R35, 0.5 ;  /* 0x3f0000002323d820 */ /* 0x000fe20000400000 */
[----:B------:R3:W4:Y:S01]  /*1f40*/  MUFU.EX2 R16, R26 ;  /* 0x0000001a00107308 */ /* 0x0007220000000800 */
[----:B-----5:R-:W-:Y:S01]  /*1f50*/  @!P6 FMUL R17, R17, R17 ;  /* 0x000000111111e220 */ /* 0x020fe20000400000 */
[----:B------:R-:W-:-:S05]  /*1f60*/  FSETP.GEU.AND P6, PT, R42, -126, PT ;  /* 0xc2fc00002a00780b */ /* 0x000fca0003fce000 */
[----:B------:R-:W-:Y:S01]  /*1f70*/  @!P4 FMUL R39, R39, 0.5 ;  /* 0x3f0000002727c820 */ /* 0x000fe20000400000 */
[----:B------:R-:W5:Y:S01]  /*1f80*/  MUFU.EX2 R20, R35 ;  /* 0x0000002300147308 */ /* 0x000f620000000800 */
[----:B--2---:R-:W-:Y:S01]  /*1f90*/  @!P1 FMUL R18, R18, R18 ;  /* 0x0000001212129220 */ /* 0x004fe20000400000 */
[----:B------:R-:W-:Y:S01]  /*1fa0*/  FSETP.GEU.AND P1, PT, R50, -126, PT ;  /* 0xc2fc00003200780b */ /* 0x000fe20003f2e000 */
[----:B---3--:R-:W-:-:S04]  /*1fb0*/  FADD R26, R32, R9 ;  /* 0x00000009201a7221 */ /* 0x008fc80000000000 */
[----:B------:R-:W-:Y:S01]  /*1fc0*/  @!P6 FMUL R42, R42, 0.5 ;  /* 0x3f0000002a2ae820 */ /* 0x000fe20000400000 */
[----:B------:R-:W2:Y:S01]  /*1fd0*/  MUFU.EX2 R22, R39 ;  /* 0x0000002700167308 */ /* 0x000ea20000000800 */
[----:B----4-:R-:W-:Y:S01]  /*1fe0*/  @!P2 FMUL R16, R16, R16 ;  /* 0x000000101010a220 */ /* 0x010fe20000400000 */
[----:B------:R-:W-:-:S05]  /*1ff0*/  FSETP.GEU.AND P2, PT, R38, -126, PT ;  /* 0xc2fc00002600780b */ /* 0x000fca0003f4e000 */
[----:B------:R-:W-:Y:S01]  /*2000*/  @!P1 FMUL R50, R50, 0.5 ;  /* 0x3f00000032329820 */ /* 0x000fe20000400000 */
[----:B------:R-:W3:Y:S01]  /*2010*/  MUFU.EX2 R21, R42 ;  /* 0x0000002a00157308 */ /* 0x000ee20000000800 */
[----:B-----5:R-:W-:Y:S01]  /*2020*/  @!P5 FMUL R20, R20, R20 ;  /* 0x000000141414d220 */ /* 0x020fe20000400000 */
[----:B------:R-:W-:-:S05]  /*2030*/  FSETP.GEU.AND P5, PT, R46, -126, PT ;  /* 0xc2fc00002e00780b */ /* 0x000fca0003fae000 */
[----:B------:R-:W-:Y:S01]  /*2040*/  @!P2 FMUL R38, R38, 0.5 ;  /* 0x3f0000002626a820 */ /* 0x000fe20000400000 */
[----:B------:R4:W5:Y:S01]  /*2050*/  MUFU.EX2 R19, R34 ;  /* 0x0000002200137308 */ /* 0x0009620000000800 */
[----:B--2---:R-:W-:Y:S01]  /*2060*/  @!P4 FMUL R22, R22, R22 ;  /* 0x000000161616c220 */ /* 0x004fe20000400000 */
[----:B------:R-:W-:-:S05]  /*2070*/  FSETP.GEU.AND P4, PT, R51, -126, PT ;  /* 0xc2fc00003300780b */ /* 0x000fca0003f8e000 */
[----:B------:R-:W-:Y:S01]  /*2080*/  @!P5 FMUL R46, R46, 0.5 ;  /* 0x3f0000002e2ed820 */ /* 0x000fe20000400000 */
[----:B------:R2:W1:Y:S01]  /*2090*/  MUFU.EX2 R31, R38 ;  /* 0x00000026001f7308 */ /* 0x0004620000000800 */
[----:B---3--:R-:W-:Y:S01]  /*20a0*/  @!P6 FMUL R21, R21, R21 ;  /* 0x000000151515e220 */ /* 0x008fe20000400000 */
[----:B------:R-:W-:Y:S01]  /*20b0*/  FSETP.GEU.AND P6, PT, R54, -126, PT ;  /* 0xc2fc00003600780b */ /* 0x000fe20003fce000 */
[----:B----4-:R-:W-:Y:S02]  /*20c0*/  FADD R34, R36, R15 ;  /* 0x0000000f24227221 */ /* 0x010fe40000000000 */
[----:B------:R-:W-:Y:S02]  /*20d0*/  FADD R42, R16, R21 ;  /* 0x00000015102a7221 */ /* 0x000fe40000000000 */
[----:B------:R-:W-:Y:S01]  /*20e0*/  @!P4 FMUL R51, R51, 0.5 ;  /* 0x3f0000003333c820 */ /* 0x000fe20000400000 */
[----:B------:R-:W3:Y:S01]  /*20f0*/  MUFU.EX2 R50, R50 ;  /* 0x0000003200327308 */ /* 0x000ee20000000800 */
[----:B-----5:R-:W-:Y:S01]  /*2100*/  @!P3 FMUL R19, R19, R19 ;  /* 0x000000131313b220 */ /* 0x020fe20000400000 */
[----:B------:R-:W-:Y:S01]  /*2110*/  FSETP.GEU.AND P3, PT, R43, -126, PT ;  /* 0xc2fc00002b00780b */ /* 0x000fe20003f6e000 */
[----:B--2---:R-:W-:Y:S01]  /*2120*/  FADD R38, R5, R26 ;  /* 0x0000001a05267221 */ /* 0x004fe20000000000 */
[----:B------:R-:W-:Y:S01]  /*2130*/  FADD R5, R25, R8 ;  /* 0x0000000819057221 */ /* 0x000fe20000000000 */
[----:B------:R-:W-:Y:S01]  /*2140*/  FADD R26, R29, R10 ;  /* 0x0000000a1d1a7221 */ /* 0x000fe20000000000 */
[----:B------:R-:W-:Y:S01]  /*2150*/  FADD R23, R23, R34 ;  /* 0x0000002217177221 */ /* 0x000fe20000000000 */
[----:B------:R-:W-:Y:S01]  /*2160*/  @!P6 FMUL R54, R54, 0.5 ;  /* 0x3f0000003636e820 */ /* 0x000fe20000400000 */
[----:B------:R-:W2:Y:S01]  /*2170*/  MUFU.EX2 R46, R46 ;  /* 0x0000002e002e7308 */ /* 0x000ea20000000800 */
[----:B-1----:R-:W-:Y:S01]  /*2180*/  @!P2 FMUL R31, R31, R31 ;  /* 0x0000001f1f1fa220 */ /* 0x002fe20000400000 */
[----:B------:R-:W-:Y:S01]  /*2190*/  FSETP.GEU.AND P2, PT, R47, -126, PT ;  /* 0xc2fc00002f00780b */ /* 0x000fe20003f4e000 */
[----:B------:R-:W-:Y:S01]  /*21a0*/  FADD R5, R5, R30 ;  /* 0x0000001e05057221 */ /* 0x000fe20000000000 */
[----:B------:R-:W-:Y:S01]  /*21b0*/  FADD R26, R26, R41 ;  /* 0x000000291a1a7221 */ /* 0x000fe20000000000 */
[----:B------:R-:W-:Y:S01]  /*21c0*/  FADD R23, R38, R23 ;  /* 0x0000001726177221 */ /* 0x000fe20000000000 */
[----:B------:R-:W-:Y:S01]  /*21d0*/  F2FP.BF16.F32.PACK_AB R25, R27, R16 ;  /* 0x000000101b19723e */ /* 0x000fe200000010ff */
[----:B------:R-:W-:Y:S01]  /*21e0*/  @!P3 FMUL R43, R43, 0.5 ;  /* 0x3f0000002b2bb820 */ /* 0x000fe20000400000 */
[----:B------:R-:W1:Y:S01]  /*21f0*/  MUFU.EX2 R51, R51 ;  /* 0x0000003300337308 */ /* 0x000e620000000800 */
[----:B---3--:R-:W-:Y:S01]  /*2200*/  @!P1 FMUL R50, R50, R50 ;  /* 0x0000003232329220 */ /* 0x008fe20000400000 */
[----:B------:R-:W-:Y:S01]  /*2210*/  FSETP.GEU.AND P1, PT, R2, -126, PT ;  /* 0xc2fc00000200780b */ /* 0x000fe20003f2e000 */
[----:B------:R-:W-:Y:S01]  /*2220*/  FADD R26, R5, R26 ;  /* 0x0000001a051a7221 */ /* 0x000fe20000000000 */
[----:B------:R-:W-:-:S02]  /*2230*/  MOV R5, UR7 ;  /* 0x0000000700057c02 */ /* 0x000fc40008000f00 */
[----:B------:R-:W-:Y:S01]  /*2240*/  F2FP.BF16.F32.PACK_AB R38, R14, R15 ;  /* 0x0000000f0e26723e */ /* 0x000fe200000010ff */
[----:B------:R-:W-:Y:S01]  /*2250*/  @!P2 FMUL R47, R47, 0.5 ;  /* 0x3f0000002f2fa820 */ /* 0x000fe20000400000 */
[----:B------:R3:W4:Y:S01]  /*2260*/  MUFU.EX2 R40, R43 ;  /* 0x0000002b00287308 */ /* 0x0007220000000800 */
[----:B--2---:R-:W-:Y:S01]  /*2270*/  @!P5 FMUL R46, R46, R46 ;  /* 0x0000002e2e2ed220 */ /* 0x004fe20000400000 */
[----:B------:R2:W-:Y:S03]  /*2280*/  SYNCS.ARRIVE.TRANS64.A1T0 RZ, [R5+UR21], RZ ;  /* 0x000000ff05ff79a7 */ /* 0x0005e60008100015 */
[----:B------:R-:W-:Y:S02]  /*2290*/  FADD R30, R17, R46 ;  /* 0x0000002e111e7221 */ /* 0x000fe40000000000 */
[----:B------:R-:W-:Y:S01]  /*22a0*/  @!P1 FMUL R2, R2, 0.5 ;  /* 0x3f00000002029820 */ /* 0x000fe20000400000 */
[----:B------:R-:W5:Y:S01]  /*22b0*/  MUFU.EX2 R35, R47 ;  /* 0x0000002f00237308 */ /* 0x000f620000000800 */
[----:B---3--:R-:W-:Y:S01]  /*22c0*/  FADD R43, R19, R50 ;  /* 0x00000032132b7221 */ /* 0x008fe20000000000 */
[----:B-1----:R-:W-:-:S03]  /*22d0*/  @!P4 FMUL R51, R51, R51 ;  /* 0x000000333333c220 */ /* 0x002fc60000400000 */
[----:B------:R-:W-:Y:S01]  /*22e0*/  FADD R42, R42, R43 ;  /* 0x0000002b2a2a7221 */ /* 0x000fe20000000000 */
[----:B------:R-:W-:Y:S02]  /*22f0*/  FADD R41, R20, R51 ;  /* 0x0000003314297221 */ /* 0x000fe40000000000 */
[----:B------:R-:W1:Y:S01]  /*2300*/  MUFU.EX2 R54, R54 ;  /* 0x0000003600367308 */ /* 0x000e620000000800 */
[----:B----4-:R-:W-:-:S07]  /*2310*/  @!P3 FMUL R40, R40, R40 ;  /* 0x000000282828b220 */ /* 0x010fce0000400000 */
[----:B------:R3:W4:Y:S01]  /*2320*/  MUFU.EX2 R39, R2 ;  /* 0x0000000200277308 */ /* 0x0007220000000800 */
[----:B-----5:R-:W-:-:S04]  /*2330*/  @!P2 FMUL R35, R35, R35 ;  /* 0x000000232323a220 */ /* 0x020fc80000400000 */
[----:B------:R-:W-:Y:S01]  /*2340*/  FADD R34, R18, R35 ;  /* 0x0000002312227221 */ /* 0x000fe20000000000 */
[----:B------:R-:W-:Y:S01]  /*2350*/  F2FP.BF16.F32.PACK_AB R35, R35, R46 ;  /* 0x0000002e2323723e */ /* 0x000fe200000010ff */
[----:B-1----:R-:W-:Y:S01]  /*2360*/  @!P6 FMUL R54, R54, R54 ;  /* 0x000000363636e220 */ /* 0x002fe20000400000 */
[----:B---3--:R-:W-:Y:S01]  /*2370*/  FADD R2, R27, R40 ;  /* 0x000000281b027221 */ /* 0x008fe20000000000 */
[----:B------:R-:W-:Y:S02]  /*2380*/  F2FP.BF16.F32.PACK_AB R27, R18, R17 ;  /* 0x00000011121b723e */ /* 0x000fe400000010ff */
[----:B------:R-:W-:Y:S01]  /*2390*/  FADD R43, R31, R54 ;  /* 0x000000361f2b7221 */ /* 0x000fe20000000000 */
[----:B------:R-:W-:Y:S01]  /*23a0*/  FADD R2, R2, R41 ;  /* 0x0000002902027221 */ /* 0x000fe20000000000 */
[----:B------:R-:W-:Y:S01]  /*23b0*/  F2FP.BF16.F32.PACK_AB R31, R22, R31 ;  /* 0x0000001f161f723e */ /* 0x000fe200000010ff */
[----:B----4-:R-:W-:Y:S01]  /*23c0*/  @!P1 FMUL R39, R39, R39 ;  /* 0x0000002727279220 */ /* 0x010fe20000400000 */
[----:B------:R-:W-:Y:S01]  /*23d0*/  FADD R43, R30, R43 ;  /* 0x0000002b1e2b7221 */ /* 0x000fe20000000000 */
[----:B------:R-:W-:-:S02]  /*23e0*/  F2FP.BF16.F32.PACK_AB R30, R37, R36 ;  /* 0x00000024251e723e */ /* 0x000fc400000010ff */
[----:B------:R-:W-:Y:S01]  /*23f0*/  FADD R45, R22, R39 ;  /* 0x00000027162d7221 */ /* 0x000fe20000000000 */
[----:B------:R-:W-:Y:S01]  /*2400*/  FADD R42, R42, R43 ;  /* 0x0000002b2a2a7221 */ /* 0x000fe20000000000 */
[----:B------:R-:W-:Y:S02]  /*2410*/  F2FP.BF16.F32.PACK_AB R36, R12, R9 ;  /* 0x000000090c24723e */ /* 0x000fe400000010ff */
[----:B------:R-:W-:Y:S01]  /*2420*/  FADD R45, R34, R45 ;  /* 0x0000002d222d7221 */ /* 0x000fe20000000000 */
[----:B------:R-:W-:Y:S02]  /*2430*/  F2FP.BF16.F32.PACK_AB R34, R10, R13 ;  /* 0x0000000d0a22723e */ /* 0x000fe400000010ff */
[----:B------:R-:W-:Y:S01]  /*2440*/  F2FP.BF16.F32.PACK_AB R37, R51, R50 ;  /* 0x000000323325723e */ /* 0x000fe200000010ff */
[----:B------:R-:W-:Y:S01]  /*2450*/  FADD R45, R2, R45 ;  /* 0x0000002d022d7221 */ /* 0x000fe20000000000 */
[----:B------:R-:W-:Y:S01]  /*2460*/  FADD R2, R23, R26 ;  /* 0x0000001a17027221 */ /* 0x000fe20000000000 */
[----:B------:R-:W-:-:S02]  /*2470*/  F2FP.BF16.F32.PACK_AB R26, R29, R28 ;  /* 0x0000001c1d1a723e */ /* 0x000fc400000010ff */
[----:B------:R-:W-:Y:S01]  /*2480*/  F2FP.BF16.F32.PACK_AB R28, R33, R32 ;  /* 0x00000020211c723e */ /* 0x000fe200000010ff */
[----:B--2---:R-:W-:Y:S01]  /*2490*/  FADD R5, R42, R45 ;  /* 0x0000002d2a057221 */ /* 0x004fe20000000000 */
[----:B------:R-:W-:Y:S02]  /*24a0*/  F2FP.BF16.F32.PACK_AB R32, R8, R11 ;  /* 0x0000000b0820723e */ /* 0x000fe400000010ff */
[----:B------:R-:W-:Y:S02]  /*24b0*/  F2FP.BF16.F32.PACK_AB R29, R20, R19 ;  /* 0x00000013141d723e */ /* 0x000fe400000010ff */
[----:B------:R-:W-:Y:S01]  /*24c0*/  F2FP.BF16.F32.PACK_AB R33, R40, R21 ;  /* 0x000000152821723e */ /* 0x000fe200000010ff */
[----:B------:R-:W-:Y:S06]  /*24d0*/  @!P0 BRA `(.L_x_19) ;  /* 0x0000000000048947 */ /* 0x000fec0003800000 */
[----:B------:R-:W-:Y:S01]  /*24e0*/  BPT.TRAP 0x1 ;  /* 0x000000040000795c */ /* 0x000fe20000300000 */
.L_x_19:
[----:B------:R-:W1:Y:S02]  /*24f0*/  SYNCS.PHASECHK.TRANS64.TRYWAIT P1, [UR37+0xe008], R7 ;  /* 0x00e00807ff0075a7 */ /* 0x000e640008020165 */
[----:B-1----:R-:W-:Y:S05]  /*2500*/  @!P1 BRA `(.L_x_20) ;  /* 0x0000005c00709947 */ /* 0x002fea0003800000 */
.L_x_104:
[----:B------:R-:W-:Y:S01]  /*2510*/  UIADD3 UR6, UR20, 0x200, URZ ;  /* 0x0000020014067890 */ /* 0x000fe2000fffe03f */
[----:B------:R-:W-:Y:S01]  /*2520*/  WARPGROUP.ARRIVE ;  /* 0x00000000000079c5 */ /* 0x000fe20000000000 */
[----:B------:R-:W-:Y:S01]  /*2530*/  UMOV UR7, 0x40000040 ;  /* 0x4000004000077882 */ /* 0x000fe20000000000 */
[----:B------:R-:W-:-:S06]  /*2540*/  F2FP.BF16.F32.PACK_AB R39, R39, R54 ;  /* 0x000000362727723e */ /* 0x000fcc00000010ff */
[----:B------:R-:W-:Y:S01]  /*2550*/  HGMMA.64x64x16.F32.BF16 R56, R24, gdesc[UR4].tnspB, RZ, !UPT, gsb0 ;  /* 0x40e0000418387df0 */ /* 0x000fe2000c0018ff */
[----:B------:R-:W-:Y:S01]  /*2560*/  UIADD3 UR6, UR20, 0x280, URZ ;  /* 0x0000028014067890 */ /* 0x000fe2000fffe03f */
[----:B------:R-:W-:Y:S01]  /*2570*/  UMOV UR7, 0x40000040 ;  /* 0x4000004000077882 */ /* 0x000fe20000000000 */
[----:B------:R-:W-:Y:S02]  /*2580*/  WARPGROUP.DEPBAR.LE gsb0, 0x0 ;  /* 0x00008000000079c5 */ /* 0x000fe40000010000 */
[----:B------:R-:W-:-:S06]  /*2590*/  WARPGROUP.ARRIVE ;  /* 0x00000000000079c5 */ /* 0x000fcc0000000000 */
[----:B------:R-:W-:Y:S01]  /*25a0*/  HGMMA.64x64x16.F32.BF16 R56, R28, gdesc[UR4].tnspB, R56, gsb0 ;  /* 0x40e000041c387df0 */ /* 0x000fe20008001838 */
        /* <DEDUP_REMOVED lines=9> */
[----:B------:R-:W-:Y:S03]  /*2640*/  HGMMA.64x64x16.F32.BF16 R56, R36, gdesc[UR4].tnspB, R56, gsb0 ;  /* 0x40e0000424387df0 */ /* 0x000fe60008001838 */
[----:B------:R-:W-:Y:S02]  /*2650*/  WARPGROUP.DEPBAR.LE gsb0, 0x0 ;  /* 0x00008000000079c5 */ /* 0x000fe40000010000 */
[----:B------:R-:W-:Y:S05]  /*2660*/  @!P0 BRA `(.L_x_21) ;  /* 0x0000000000048947 */ /* 0x000fea0003800000 */
[----:B------:R-:W-:Y:S01]  /*2670*/  BPT.TRAP 0x1 ;  /* 0x000000040000795c */ /* 0x000fe20000300000 */
.L_x_21:
[----:B------:R-:W-:Y:S01]  /*2680*/  UISETP.EQ.AND UP0, UPT, UR36, URZ, !UP0 ;  /* 0x0000003f2400728c */ /* 0x000fe2000c702270 */
[----:B-1----:R-:W-:Y:S01]  /*2690*/  IMAD.MOV.U32 R7, RZ, RZ, RZ ;  /* 0x000000ffff077224 */ /* 0x002fe200078e00ff */
[----:B------:R-:W-:Y:S02]  /*26a0*/  UIADD3 UR6, UR37, 0xe028, URZ ;  /* 0x0000e02825067890 */ /* 0x000fe4000fffe03f */
[----:B------:R-:W-:Y:S02]  /*26b0*/  USEL UR7, URZ, 0x1, !UP0 ;  /* 0x000000013f077887 */ /* 0x000fe4000c000000 */
[----:B------:R-:W-:Y:S02]  /*26c0*/  UPRMT UR6, URZ, 0x654, UR6 ;  /* 0x000006543f067896 */ /* 0x000fe40008000006 */
[----:B------:R-:W-:-:S04]  /*26d0*/  USEL UR7, UR7, 0x2, UP1 ;  /* 0x0000000207077887 */ /* 0x000fc80008800000 */
[----:B------:R-:W-:-:S03]  /*26e0*/  UISETP.GT.U32.AND UP0, UPT, UR7, 0x1, UPT ;  /* 0x000000010700788c */ /* 0x000fc6000bf04070 */
[----:B------:R-:W-:Y:S03]  /*26f0*/  SYNCS.ARRIVE.TRANS64.RED.A1T0 RZ, [UR6], RZ ;  /* 0x000000ffffff79a7 */ /* 0x000fe60008100406 */
[----:B------:R-:W-:-:S13]  /*2700*/  PLOP3.LUT P1, PT, PT, PT, UP0, 0x80, 0x0 ;  /* 0x000000000000781c */ /* 0x000fda0003f2f008 */
[----:B------:R-:W-:Y:S05]  /*2710*/  @P1 BRA `(.L_x_22) ;  /* 0x0000000000041947 */ /* 0x000fea0003800000 */
[----:B------:R-:W-:Y:S01]  /*2720*/  BPT.TRAP 0x1 ;  /* 0x000000040000795c */ /* 0x000fe20000300000 */
.L_x_22:
[C---:B------:R-:W-:Y:S01]  /*2730*/  ISETP.GE.AND P2, PT, R3.reuse, 0x81, PT ;  /* 0x000000810300780c */ /* 0x040fe20003f46270 */
[----:B------:R-:W-:Y:S01]  /*2740*/  VIADD R8, R3, 0x3f ;  /* 0x0000003f03087836 */ /* 0x000fe20000000000 */
[----:B------:R-:W-:Y:S01]  /*2750*/  UMOV UR21, 0x1 ;  /* 0x0000000100157882 */ /* 0x000fe20000000000 */
[----:B------:R-:W-:Y:S01]  /*2760*/  UMOV UR24, 0x2 ;  /* 0x0000000200187882 */ /* 0x000fe20000000000 */
[----:B------:R-:W-:Y:S02]  /*2770*/  IADD3 R0, R0, 0x40, RZ ;  /* 0x0000004000007810 */ /* 0x000fe40007ffe0ff */
[----:B------:R-:W-:-:S04]  /*2780*/  SHF.R.S32.HI R9, RZ, 0x1f, R8 ;  /* 0x0000001fff097819 */ /* 0x000fc80000011408 */
[----:B------:R-:W-:-:S04]  /*2790*/  LEA.HI R9, R9, R8, RZ, 0x6 ;  /* 0x0000000809097211 */ /* 0x000fc800078f30ff */
[----:B------:R-:W-:Y:S01]  /*27a0*/  LEA.HI.SX32 R3, R9, 0xffffffff, 0x1a ;  /* 0xffffffff09037811 */ /* 0x000fe200078fd2ff */
[----:B------:R-:W-:Y:S06]  /*27b0*/  @!P2 BRA `(.L_x_23) ;  /* 0x00000018003ca947 */ /* 0x000fec0003800000 */
[----:B------:R-:W-:Y:S01]  /*27c0*/  IMAD.MOV.U32 R9, RZ, RZ, R4 ;  /* 0x000000ffff097224 */ /* 0x000fe200078e0004 */
[----:B------:R-:W-:Y:S01]  /*27d0*/  MOV R7, RZ ;  /* 0x000000ff00077202 */ /* 0x000fe20000000f00 */
[----:B------:R-:W-:Y:S01]  /*27e0*/  IMAD.MOV.U32 R11, RZ, RZ, R6 ;  /* 0x000000ffff0b7224 */ /* 0x000fe200078e0006 */
[----:B------:R-:W-:Y:S01]  /*27f0*/  UMOV UR24, 0x2 ;  /* 0x0000000200187882 */ /* 0x000fe20000000000 */
[----:B------:R-:W-:Y:S01]  /*2800*/  UMOV UR21, 0x1 ;  /* 0x0000000100157882 */ /* 0x000fe20000000000 */
[----:B------:R-:W-:-:S05]  /*2810*/  ULDC UR25, c[0x0][0x604] ;  /* 0x0001810000197ab9 */ /* 0x000fca0000000800 */
.L_x_34:
[----:B------:R-:W-:-:S13]  /*2820*/  PLOP3.LUT P3, PT, PT, PT, UP1, 0x80, 0x0 ;  /* 0x000000000000781c */ /* 0x000fda0003f6f018 */
[----:B------:R-:W-:Y:S05]  /*2830*/  @!P3 BRA `(.L_x_24) ;  /* 0x000000000004b947 */ /* 0x000fea0003800000 */
[----:B------:R-:W-:Y:S01]  /*2840*/  BPT.TRAP 0x1 ;  /* 0x000000040000795c */ /* 0x000fe20000300000 */
.L_x_24:
[----:B------:R-:W-:Y:S01]  /*2850*/  ULEA UR6, UR24, UR37, 0x3 ;  /* 0x0000002518067291 */ /* 0x000fe2000f8e183f */
[----:B------:R-:W-:-:S08]  /*2860*/  SHF.L.U32 R4, R7, 0x1f, RZ ;  /* 0x0000001f07047819 */ /* 0x000fd000000006ff */
[----:B------:R-:W1:Y:S02]  /*2870*/  SYNCS.PHASECHK.TRANS64.TRYWAIT P2, [UR6+0xe000], R4 ;  /* 0x00e00004ff0075a7 */ /* 0x000e640008040146 */
[----:B-1----:R-:W-:Y:S05]  /*2880*/  @!P2 BRA `(.L_x_25) ;  /* 0x0000005800a8a947 */ /* 0x002fea0003800000 */
.L_x_105:
[----:B------:R-:W-:Y:S01]  /*2890*/  ULEA UR6, UR24, UR22, 0x9 ;  /* 0x0000001618067291 */ /* 0x000fe2000f8e483f */
[----:B------:R-:W-:Y:S01]  /*28a0*/  WARPGROUP.ARRIVE ;  /* 0x00000000000079c5 */ /* 0x000fe20000000000 */
[----:B------:R-:W-:Y:S01]  /*28b0*/  UMOV UR7, 0x40000040 ;  /* 0x4000004000077882 */ /* 0x000fe20000000000 */
[----:B------:R-:W-:Y:S01]  /*28c0*/  UMOV UR11, 0x40000040 ;  /* 0x40000040000b7882 */ /* 0x000fe20000000000 */
[----:B------:R-:W-:Y:S02]  /*28d0*/  UIADD3 UR10, UR6, 0x2, URZ ;  /* 0x00000002060a7890 */ /* 0x000fe4000fffe03f */
[----:B------:R-:W-:Y:S01]  /*28e0*/  UIADD3 UR14, UR6, 0x4, URZ ;  /* 0x00000004060e7890 */ /* 0x000fe2000fffe03f */
[----:B------:R-:W-:Y:S02]  /*28f0*/  UMOV UR15, 0x40000040 ;  /* 0x40000040000f7882 */ /* 0x000fe40000000000 */
[----:B------:R-:W-:Y:S01]  /*2900*/  HGMMA.64x64x16.F32.BF16 R24, gdesc[UR4], RZ, !UPT, gsb0 ;  /* 0x00e00000041879f0 */ /* 0x000fe2000c0018ff */
[----:B------:R-:W-:Y:S01]  /*2910*/  UIADD3 UR18, UR6, 0x6, URZ ;  /* 0x0000000606127890 */ /* 0x000fe2000fffe03f */
[----:B------:R-:W-:Y:S01]  /*2920*/  UMOV UR19, 0x40000040 ;  /* 0x4000004000137882 */ /* 0x000fe20000000000 */
[----:B------:R-:W-:-:S04]  /*2930*/  UIADD3 UR24, UR24, 0x1, URZ ;  /* 0x0000000118187890 */ /* 0x000fc8000fffe03f */
[----:B------:R-:W-:-:S04]  /*2940*/  UISETP.NE.AND UP0, UPT, UR24, 0x5, UPT ;  /* 0x000000051800788c */ /* 0x000fc8000bf05270 */
[----:B------:R-:W-:Y:S02]  /*2950*/  USEL UR6, URZ, 0x1, UP0 ;  /* 0x000000013f067887 */ /* 0x000fe40008000000 */
[----:B------:R-:W-:-:S04]  /*2960*/  USEL UR24, UR24, URZ, UP0 ;  /* 0x0000003f18187287 */ /* 0x000fc80008000000 */
[----:B------:R-:W-:Y:S01]  /*2970*/  LOP3.LUT R88, R7, UR6, RZ, 0x3c, !PT ;  /* 0x0000000607587c12 */ /* 0x000fe2000f8e3cff */
        /* <DEDUP_REMOVED lines=10> */
[----:B------:R-:W-:Y:S05]  /*2a20*/  @!P3 BRA `(.L_x_26) ;  /* 0x000000000004b947 */ /* 0x000fea0003800000 */
[----:B------:R-:W-:Y:S01]  /*2a30*/  BPT.TRAP 0x1 ;  /* 0x000000040000795c */ /* 0x000fe20000300000 */
.L_x_26:
[----:B-1----:R-:W-:Y:S01]  /*2a40*/  FMNMX R4, R24, R9, !PT ;  /* 0x0000000918047209 */ /* 0x002fe20007800000 */
[----:B------:R-:W-:Y:S01]  /*2a50*/  ULEA UR6, UR24, UR37, 0x3 ;  /* 0x0000002518067291 */ /* 0x000fe2000f8e183f */
[----:B------:R-:W-:Y:S02]  /*2a60*/  FMNMX R8, R26, R11, !PT ;  /* 0x0000000b1a087209 */ /* 0x000fe40007800000 */
[----:B------:R-:W-:Y:S02]  /*2a70*/  FMNMX R7, R25, R4, !PT ;  /* 0x0000000419077209 */ /* 0x000fe40007800000 */
[----:B------:R-:W-:Y:S02]  /*2a80*/  FMNMX R13, R27, R8, !PT ;  /* 0x000000081b0d7209 */ /* 0x000fe40007800000 */
[----:B------:R-:W-:Y:S02]  /*2a90*/  FMNMX R4, R28, R7, !PT ;  /* 0x000000071c047209 */ /* 0x000fe40007800000 */
[----:B------:R-:W-:-:S02]  /*2aa0*/  FMNMX R8, R30, R13, !PT ;  /* 0x0000000d1e087209 */ /* 0x000fc40007800000 */
[----:B------:R-:W-:Y:S02]  /*2ab0*/  FMNMX R7, R29, R4, !PT ;  /* 0x000000041d077209 */ /* 0x000fe40007800000 */
[----:B------:R-:W-:Y:S02]  /*2ac0*/  FMNMX R13, R31, R8, !PT ;  /* 0x000000081f0d7209 */ /* 0x000fe40007800000 */
[----:B------:R-:W-:Y:S02]  /*2ad0*/  FMNMX R4, R32, R7, !PT ;  /* 0x0000000720047209 */ /* 0x000fe40007800000 */
[----:B------:R-:W-:Y:S02]  /*2ae0*/  FMNMX R8, R34, R13, !PT ;  /* 0x0000000d22087209 */ /* 0x000fe40007800000 */
[----:B------:R-:W-:Y:S02]  /*2af0*/  FMNMX R7, R33, R4, !PT ;  /* 0x0000000421077209 */ /* 0x000fe40007800000 */
[----:B------:R-:W-:-:S02]  /*2b00*/  FMNMX R13, R35, R8, !PT ;  /* 0x00000008230d7209 */ /* 0x000fc40007800000 */
[----:B------:R-:W-:-:S04]  /*2b10*/  FMNMX R4, R36, R7, !PT ;  /* 0x0000000724047209 */ /* 0x000fc80007800000 */
        /* <DEDUP_REMOVED lines=8> */
[----:B------:R-:W-:-:S05]  /*2ba0*/  FMNMX R6, R53, R4, !PT ;  /* 0x0000000435067209 */ /* 0x000fca0007800000 */
[----:B------:R-:W1:Y:S02]  /*2bb0*/  SHFL.BFLY PT, R7, R6, 0x1, 0x1f ;  /* 0x0c201f0006077f89 */ /* 0x000e6400000e0000 */
[----:B-1----:R-:W-:Y:S02]  /*2bc0*/  FMNMX R7, R6, R7, !PT ;  /* 0x0000000706077209 */ /* 0x002fe40007800000 */
[----:B------:R-:W-:-:S03]  /*2bd0*/  FMNMX R6, R38, R13, !PT ;  /* 0x0000000d26067209 */ /* 0x000fc60007800000 */
[----:B------:R-:W1:Y:S01]  /*2be0*/  SHFL.BFLY PT, R4, R7, 0x2, 0x1f ;  /* 0x0c401f0007047f89 */ /* 0x000e6200000e0000 */
[----:B------:R-:W-:-:S04]  /*2bf0*/  FMNMX R13, R39, R6, !PT ;  /* 0x00000006270d7209 */ /* 0x000fc80007800000 */
[----:B------:R-:W-:-:S04]  /*2c00*/  FMNMX R6, R42, R13, !PT ;  /* 0x0000000d2a067209 */ /* 0x000fc80007800000 */
[----:B------:R-:W-:-:S04]  /*2c10*/  FMNMX R13, R43, R6, !PT ;  /* 0x000000062b0d7209 */ /* 0x000fc80007800000 */
[----:B------:R-:W-:-:S04]  /*2c20*/  FMNMX R6, R46, R13, !PT ;  /* 0x0000000d2e067209 */ /* 0x000fc80007800000 */
[----:B------:R-:W-:-:S04]  /*2c30*/  FMNMX R13, R47, R6, !PT ;  /* 0x000000062f0d7209 */ /* 0x000fc80007800000 */
[----:B------:R-:W-:Y:S02]  /*2c40*/  FMNMX R6, R50, R13, !PT ;  /* 0x0000000d32067209 */ /* 0x000fe40007800000 */
[----:B-1----:R-:W-:Y:S02]  /*2c50*/  FMNMX R4, R7, R4, !PT ;  /* 0x0000000407047209 */ /* 0x002fe40007800000 */
[----:B------:R-:W-:Y:S02]  /*2c60*/  FMNMX R13, R51, R6, !PT ;  /* 0x00000006330d7209 */ /* 0x000fe40007800000 */
[----:B------:R-:W-:Y:S02]  /*2c70*/  FSETP.NEU.AND P2, PT, R4, -INF , PT ;  /* 0xff8000000400780b */ /* 0x000fe40003f4d000 */
[----:B------:R-:W-:Y:S02]  /*2c80*/  FMNMX R6, R54, R13, !PT ;  /* 0x0000000d36067209 */ /* 0x000fe40007800000 */
[----:B------:R-:W-:-:S02]  /*2c90*/  FSEL R8, R4, RZ, P2 ;  /* 0x000000ff04087208 */ /* 0x000fc40001000000 */
[----:B------:R-:W-:-:S03]  /*2ca0*/  FMNMX R6, R55, R6, !PT ;  /* 0x0000000637067209 */ /* 0x000fc60007800000 */
[C---:B------:R-:W-:Y:S01]  /*2cb0*/  FMUL R7, R8.reuse, UR25 ;  /* 0x0000001908077c20 */ /* 0x040fe20008400000 */
[----:B------:R-:W-:Y:S01]  /*2cc0*/  FADD R8, -R8, R9 ;  /* 0x0000000908087221 */ /* 0x000fe20000000100 */
[----:B------:R-:W1:Y:S02]  /*2cd0*/  SHFL.BFLY PT, R13, R6, 0x1, 0x1f ;  /* 0x0c201f00060d7f89 */ /* 0x000e6400000e0000 */
[--C-:B------:R-:W-:Y:S01]  /*2ce0*/  FFMA R24, R24, UR25, -R7.reuse ;  /* 0x0000001918187c23 */ /* 0x100fe20008000807 */
[--C-:B------:R-:W-:Y:S01]  /*2cf0*/  FFMA R25, R25, UR25, -R7.reuse ;  /* 0x0000001919197c23 */ /* 0x100fe20008000807 */
[--C-:B------:R-:W-:Y:S01]  /*2d00*/  FFMA R28, R28, UR25, -R7.reuse ;  /* 0x000000191c1c7c23 */ /* 0x100fe20008000807 */
[--C-:B------:R-:W-:Y:S01]  /*2d10*/  FFMA R32, R32, UR25, -R7.reuse ;  /* 0x0000001920207c23 */ /* 0x100fe20008000807 */
[--C-:B------:R-:W-:Y:S01]  /*2d20*/  FFMA R29, R29, UR25, -R7.reuse ;  /* 0x000000191d1d7c23 */ /* 0x100fe20008000807 */
[----:B------:R-:W-:Y:S01]  /*2d30*/  FSETP.GEU.AND P5, PT, R24, -126, PT ;  /* 0xc2fc00001800780b */ /* 0x000fe20003fae000 */
        /* <DEDUP_REMOVED lines=9> */
[--C-:B------:R-:W-:Y:S01]  /*2dd0*/  FFMA R44, R44, UR25, -R7.reuse ;  /* 0x000000192c2c7c23 */ /* 0x100fe20008000807 */
[--C-:B------:R-:W-:Y:S01]  /*2de0*/  FFMA R45, R45, UR25, -R7.reuse ;  /* 0x000000192d2d7c23 */ /* 0x100fe20008000807 */
[--C-:B------:R-:W-:Y:S01]  /*2df0*/  FFMA R48, R48, UR25, -R7.reuse ;  /* 0x0000001930307c23 */ /* 0x100fe20008000807 */
[----:B------:R-:W-:Y:S01]  /*2e00*/  @!P5 FMUL R24, R24, 0.5 ;  /* 0x3f0000001818d820 */ /* 0x000fe20000400000 */
[--C-:B------:R-:W-:Y:S01]  /*2e10*/  FFMA R49, R49, UR25, -R7.reuse ;  /* 0x0000001931317c23 */ /* 0x100fe20008000807 */
[----:B------:R-:W-:Y:S01]  /*2e20*/  @!P3 FMUL R25, R25, 0.5 ;  /* 0x3f0000001919b820 */ /* 0x000fe20000400000 */
[--C-:B------:R-:W-:Y:S01]  /*2e30*/  FFMA R52, R52, UR25, -R7.reuse ;  /* 0x0000001934347c23 */ /* 0x100fe20008000807 */
[----:B------:R-:W-:Y:S01]  /*2e40*/  @!P2 FMUL R28, R28, 0.5 ;  /* 0x3f0000001c1ca820 */ /* 0x000fe20000400000 */
[----:B-1----:R-:W-:Y:S01]  /*2e50*/  FMNMX R6, R6, R13, !PT ;  /* 0x0000000d06067209 */ /* 0x002fe20007800000 */
[----:B------:R-:W1:Y:S01]  /*2e60*/  MUFU.EX2 R24, R24 ;  /* 0x0000001800187308 */ /* 0x000e620000000800 */
[----:B------:R-:W-:Y:S01]  /*2e70*/  @!P6 FMUL R32, R32, 0.5 ;  /* 0x3f0000002020e820 */ /* 0x000fe20000400000 */
[----:B------:R-:W-:Y:S01]  /*2e80*/  @!P4 FMUL R29, R29, 0.5 ;  /* 0x3f0000001d1dc820 */ /* 0x000fe20000400000 */
[----:B------:R-:W-:Y:S01]  /*2e90*/  FFMA R53, R53, UR25, -R7 ;  /* 0x0000001935357c23 */ /* 0x000fe20008000807 */
[----:B------:R-:W2:Y:S01]  /*2ea0*/  SHFL.BFLY PT, R17, R6, 0x2, 0x1f ;  /* 0x0c401f0006117f89 */ /* 0x000ea200000e0000 */
[----:B------:R-:W-:-:S03]  /*2eb0*/  FMUL R8, R8, UR25 ;  /* 0x0000001908087c20 */ /* 0x000fc60008400000 */
[----:B------:R-:W3:Y:S08]  /*2ec0*/  MUFU.EX2 R25, R25 ;  /* 0x0000001900197308 */ /* 0x000ef00000000800 */
[----:B------:R-:W4:Y:S01]  /*2ed0*/  MUFU.EX2 R28, R28 ;  /* 0x0000001c001c7308 */ /* 0x000f220000000800 */
[----:B-1----:R-:W-:Y:S01]  /*2ee0*/  @!P5 FMUL R24, R24, R24 ;  /* 0x000000181818d220 */ /* 0x002fe20000400000 */
[----:B------:R-:W-:-:S06]  /*2ef0*/  FSETP.GEU.AND P5, PT, R33, -126, PT ;  /* 0xc2fc00002100780b */ /* 0x000fcc0003fae000 */
[----:B------:R-:W1:Y:S01]  /*2f00*/  MUFU.EX2 R32, R32 ;  /* 0x0000002000207308 */ /* 0x000e620000000800 */
[----:B---3--:R-:W-:Y:S01]  /*2f10*/  @!P3 FMUL R25, R25, R25 ;  /* 0x000000191919b220 */ /* 0x008fe20000400000 */
[----:B------:R-:W-:Y:S02]  /*2f20*/  FSETP.GEU.AND P3, PT, R36, -126, PT ;  /* 0xc2fc00002400780b */ /* 0x000fe40003f6e000 */
[----:B--2---:R-:W-:-:S03]  /*2f30*/  FMNMX R6, R6, R17, !PT ;  /* 0x0000001106067209 */ /* 0x004fc60007800000 */
[----:B------:R-:W-:Y:S01]  /*2f40*/  @!P5 FMUL R33, R33, 0.5 ;  /* 0x3f0000002121d820 */ /* 0x000fe20000400000 */
[----:B------:R-:W2:Y:S01]  /*2f50*/  MUFU.EX2 R29, R29 ;  /* 0x0000001d001d7308 */ /* 0x000ea20000000800 */
[----:B----4-:R-:W-:Y:S01]  /*2f60*/  @!P2 FMUL R28, R28, R28 ;  /* 0x0000001c1c1ca220 */ /* 0x010fe20000400000 */
[----:B------:R-:W-:-:S05]  /*2f70*/  FSETP.GEU.AND P2, PT, R37, -126, PT ;  /* 0xc2fc00002500780b */ /* 0x000fca0003f4e000 */
[----:B------:R-:W-:Y:S01]  /*2f80*/  @!P3 FMUL R36, R36, 0.5 ;  /* 0x3f0000002424b820 */ /* 0x000fe20000400000 */
[----:B------:R-:W3:Y:S01]  /*2f90*/  MUFU.EX2 R33, R33 ;  /* 0x0000002100217308 */ /* 0x000ee20000000800 */
[----:B-1----:R-:W-:Y:S01]  /*2fa0*/  @!P6 FMUL R32, R32, R32 ;  /* 0x000000202020e220 */ /* 0x002fe20000400000 */
[----:B------:R-:W-:-:S05]  /*2fb0*/  FSETP.GEU.AND P6, PT, R41, -126, PT ;  /* 0xc2fc00002900780b */ /* 0x000fca0003fce000 */
[----:B------:R-:W-:Y:S01]  /*2fc0*/  @!P2 FMUL R37, R37, 0.5 ;  /* 0x3f0000002525a820 */ /* 0x000fe20000400000 */
[----:B------:R-:W1:Y:S01]  /*2fd0*/  MUFU.EX2 R36, R36 ;  /* 0x0000002400247308 */ /* 0x000e620000000800 */
[----:B--2---:R-:W-:Y:S01]  /*2fe0*/  @!P4 FMUL R29, R29, R29 ;  /* 0x0000001d1d1dc220 */ /* 0x004fe20000400000 */
[----:B------:R-:W-:-:S05]  /*2ff0*/  FSETP.GEU.AND P4, PT, R40, -126, PT ;  /* 0xc2fc00002800780b */ /* 0x000fca0003f8e000 */
[----:B------:R-:W-:Y:S01]  /*3000*/  @!P6 FMUL R41, R41, 0.5 ;  /* 0x3f0000002929e820 */ /* 0x000fe20000400000 */
[----:B------:R-:W2:Y:S01]  /*3010*/  MUFU.EX2 R37, R37 ;  /* 0x0000002500257308 */ /* 0x000ea20000000800 */
[----:B---3--:R-:W-:Y:S01]  /*3020*/  @!P5 FMUL R33, R33, R33 ;  /* 0x000000212121d220 */ /* 0x008fe20000400000 */
        /* <DEDUP_REMOVED lines=12> */
[----:B------:R-:W-:-:S03]  /*30f0*/  FSETP.NEU.AND P6, PT, R6, -INF , PT ;  /* 0xff8000000600780b */ /* 0x000fc60003fcd000 */
[----:B------:R-:W-:Y:S01]  /*3100*/  FADD R9, R25, R10 ;  /* 0x0000000a19097221 */ /* 0x000fe20000000000 */
[----:B------:R-:W-:Y:S01]  /*3110*/  FSEL R18, R6, RZ, P6 ;  /* 0x000000ff06127208 */ /* 0x000fe20003000000 */
[----:B------:R-:W-:Y:S01]  /*3120*/  @!P2 FMUL R48, R48, 0.5 ;  /* 0x3f0000003030a820 */ /* 0x000fe20000400000 */
[----:B------:R-:W3:Y:S01]  /*3130*/  MUFU.EX2 R12, R45 ;  /* 0x0000002d000c7308 */ /* 0x000ee20000000800 */
[----:B-1----:R-:W-:Y:S01]  /*3140*/  @!P4 FMUL R13, R13, R13 ;  /* 0x0000000d0d0dc220 */ /* 0x002fe20000400000 */
[----:B------:R-:W-:Y:S01]  /*3150*/  FSETP.GEU.AND P4, PT, R49, -126, PT ;  /* 0xc2fc00003100780b */ /* 0x000fe20003f8e000 */
[----:B------:R-:W-:Y:S01]  /*3160*/  FMUL R19, R18, UR25 ;  /* 0x0000001912137c20 */ /* 0x000fe20008400000 */
[----:B------:R-:W-:Y:S01]  /*3170*/  FSETP.GEU.AND P6, PT, R52, -126, PT ;  /* 0xc2fc00003400780b */ /* 0x000fe20003fce000 */
[----:B------:R-:W-:Y:S01]  /*3180*/  FADD R18, -R18, R11 ;  /* 0x0000000b12127221 */ /* 0x000fe20000000100 */
[----:B------:R-:W-:Y:S01]  /*3190*/  FADD R11, R24, R13 ;  /* 0x0000000d180b7221 */ /* 0x000fe20000000000 */
[--C-:B------:R-:W-:Y:S01]  /*31a0*/  FFMA R26, R26, UR25, -R19.reuse ;  /* 0x000000191a1a7c23 */ /* 0x100fe20008000813 */
[----:B------:R-:W1:Y:S01]  /*31b0*/  MUFU.EX2 R17, R48 ;  /* 0x0000003000117308 */ /* 0x000e620000000800 */
[----:B--2---:R-:W-:Y:S01]  /*31c0*/  @!P5 FMUL R15, R15, R15 ;  /* 0x0000000f0f0fd220 */ /* 0x004fe20000400000 */
[----:B------:R-:W-:Y:S01]  /*31d0*/  FSETP.GEU.AND P5, PT, R53, -126, PT ;  /* 0xc2fc00003500780b */ /* 0x000fe20003fae000 */
[--C-:B------:R-:W-:Y:S01]  /*31e0*/  FFMA R20, R27, UR25, -R19.reuse ;  /* 0x000000191b147c23 */ /* 0x100fe20008000813 */
[--C-:B------:R-:W-:Y:S01]  /*31f0*/  FFMA R21, R30, UR25, -R19.reuse ;  /* 0x000000191e157c23 */ /* 0x100fe20008000813 */
[--C-:B------:R-:W-:Y:S01]  /*3200*/  FFMA R22, R31, UR25, -R19.reuse ;  /* 0x000000191f167c23 */ /* 0x100fe20008000813 */
[--C-:B------:R-:W-:Y:S01]  /*3210*/  FFMA R23, R34, UR25, -R19.reuse ;  /* 0x0000001922177c23 */ /* 0x100fe20008000813 */
[----:B------:R-:W-:Y:S01]  /*3220*/  @!P4 FMUL R49, R49, 0.5 ;  /* 0x3f0000003131c820 */ /* 0x000fe20000400000 */
[--C-:B------:R-:W-:Y:S01]  /*3230*/  FFMA R42, R42, UR25, -R19.reuse ;  /* 0x000000192a2a7c23 */ /* 0x100fe20008000813 */
[----:B---3--:R-:W-:Y:S01]  /*3240*/  @!P3 FMUL R12, R12, R12 ;  /* 0x0000000c0c0cb220 */ /* 0x008fe20000400000 */
[----:B------:R-:W-:Y:S01]  /*3250*/  FSETP.GEU.AND P3, PT, R26, -126, PT ;  /* 0xc2fc00001a00780b */ /* 0x000fe20003f6e000 */
[----:B------:R-:W2:Y:S01]  /*3260*/  MUFU.EX2 R14, R49 ;  /* 0x00000031000e7308 */ /* 0x000ea20000000800 */
[----:B------:R-:W-:Y:S01]  /*3270*/  @!P6 FMUL R52, R52, 0.5 ;  /* 0x3f0000003434e820 */ /* 0x000fe20000400000 */
[--C-:B------:R-:W-:Y:S01]  /*3280*/  FFMA R43, R43, UR25, -R19.reuse ;  /* 0x000000192b2b7c23 */ /* 0x100fe20008000813 */
[--C-:B------:R-:W-:Y:S01]  /*3290*/  FFMA R46, R46, UR25, -R19.reuse ;  /* 0x000000192e2e7c23 */ /* 0x100fe20008000813 */
[----:B------:R-:W-:Y:S01]  /*32a0*/  @!P5 FMUL R53, R53, 0.5 ;  /* 0x3f0000003535d820 */ /* 0x000fe20000400000 */
[--C-:B------:R-:W-:Y:S01]  /*32b0*/  FFMA R47, R47, UR25, -R19.reuse ;  /* 0x000000192f2f7c23 */ /* 0x100fe20008000813 */
[----:B-1----:R-:W-:Y:S01]  /*32c0*/  @!P2 FMUL R17, R17, R17 ;  /* 0x000000111111a220 */ /* 0x002fe20000400000 */
[----:B------:R-:W-:Y:S01]  /*32d0*/  FSETP.GEU.AND P2, PT, R20, -126, PT ;  /* 0xc2fc00001400780b */ /* 0x000fe20003f4e000 */
[----:B------:R-:W1:Y:S01]  /*32e0*/  MUFU.EX2 R7, R52 ;  /* 0x0000003400077308 */ /* 0x000e620000000800 */
[--C-:B------:R-:W-:Y:S01]  /*32f0*/  FFMA R50, R50, UR25, -R19.reuse ;  /* 0x0000001932327c23 */ /* 0x100fe20008000813 */
[--C-:B------:R-:W-:Y:S01]  /*3300*/  FFMA R51, R51, UR25, -R19.reuse ;  /* 0x0000001933337c23 */ /* 0x100fe20008000813 */
[--C-:B------:R-:W-:Y:S01]  /*3310*/  FFMA R54, R54, UR25, -R19.reuse ;  /* 0x0000001936367c23 */ /* 0x100fe20008000813 */
[----:B------:R-:W-:Y:S01]  /*3320*/  @!P3 FMUL R26, R26, 0.5 ;  /* 0x3f0000001a1ab820 */ /* 0x000fe20000400000 */
[----:B------:R-:W-:Y:S01]  /*3330*/  FFMA R55, R55, UR25, -R19 ;  /* 0x0000001937377c23 */ /* 0x000fe20008000813 */
[----:B------:R-:W-:-:S02]  /*3340*/  F2FP.BF16.F32.PACK_AB R24, R25, R24 ;  /* 0x000000181918723e */ /* 0x000fc400000010ff */
[----:B------:R-:W3:Y:S01]  /*3350*/  MUFU.EX2 R16, R53 ;  /* 0x0000003500107308 */ /* 0x000ee20000000800 */
[----:B--2---:R-:W-:Y:S01]  /*3360*/  @!P4 FMUL R14, R14, R14 ;  /* 0x0000000e0e0ec220 */ /* 0x004fe20000400000 */
[----:B------:R-:W-:Y:S02]  /*3370*/  FSETP.GEU.AND P4, PT, R21, -126, PT ;  /* 0xc2fc00001500780b */ /* 0x000fe40003f8e000 */
[----:B------:R-:W-:-:S04]  /*3380*/  @!P2 FMUL R20, R20, 0.5 ;  /* 0x3f0000001414a820 */ /* 0x000fc80000400000 */
[----:B------:R2:W4:Y:S01]  /*3390*/  MUFU.EX2 R27, R26 ;  /* 0x0000001a001b7308 */ /* 0x0005220000000800 */
[----:B-1----:R-:W-:Y:S01]  /*33a0*/  @!P6 FMUL R7, R7, R7 ;  /* 0x000000070707e220 */ /* 0x002fe20000400000 */
[----:B------:R-:W-:-:S05]  /*33b0*/  FSETP.GEU.AND P6, PT, R22, -126, PT ;  /* 0xc2fc00001600780b */ /* 0x000fca0003fce000 */
[----:B------:R-:W-:Y:S01]  /*33c0*/  @!P4 FMUL R21, R21, 0.5 ;  /* 0x3f0000001515c820 */ /* 0x000fe20000400000 */
[----:B------:R1:W5:Y:S01]  /*33d0*/  MUFU.EX2 R30, R20 ;  /* 0x00000014001e7308 */ /* 0x0003620000000800 */
[----:B--2---:R-:W-:Y:S01]  /*33e0*/  FFMA R26, R35, UR25, -R19 ;  /* 0x00000019231a7c23 */ /* 0x004fe20008000813 */
[----:B---3--:R-:W-:Y:S01]  /*33f0*/  @!P5 FMUL R16, R16, R16 ;  /* 0x000000101010d220 */ /* 0x008fe20000400000 */
[----:B------:R-:W-:-:S04]  /*3400*/  FSETP.GEU.AND P5, PT, R23, -126, PT ;  /* 0xc2fc00001700780b */ /* 0x000fc80003fae000 */
[----:B------:R-:W-:Y:S01]  /*3410*/  @!P6 FMUL R22, R22, 0.5 ;  /* 0x3f0000001616e820 */ /* 0x000fe20000400000 */
[----:B------:R2:W3:Y:S01]  /*3420*/  MUFU.EX2 R31, R21 ;  /* 0x00000015001f7308 */ /* 0x0004e20000000800 */
[----:B----4-:R-:W-:Y:S01]  /*3430*/  @!P3 FMUL R27, R27, R27 ;  /* 0x0000001b1b1bb220 */ /* 0x010fe20000400000 */
[----:B------:R-:W-:Y:S01]  /*3440*/  FSETP.GEU.AND P3, PT, R26, -126, PT ;  /* 0xc2fc00001a00780b */ /* 0x000fe20003f6e000 */
[----:B-1----:R-:W-:-:S05]  /*3450*/  FFMA R20, R38, UR25, -R19 ;  /* 0x0000001926147c23 */ /* 0x002fca0008000813 */
[----:B------:R-:W-:Y:S01]  /*3460*/  @!P5 FMUL R23, R23, 0.5 ;  /* 0x3f0000001717d820 */ /* 0x000fe20000400000 */
[----:B--2---:R-:W-:Y:S01]  /*3470*/  FFMA R21, R39, UR25, -R19 ;  /* 0x0000001927157c23 */ /* 0x004fe20008000813 */
[----:B-----5:R-:W-:Y:S01]  /*3480*/  @!P2 FMUL R30, R30, R30 ;  /* 0x0000001e1e1ea220 */ /* 0x020fe20000400000 */
[----:B------:R-:W-:Y:S01]  /*3490*/  FSETP.GEU.AND P2, PT, R20, -126, PT ;  /* 0xc2fc00001400780b */ /* 0x000fe20003f4e000 */
[----:B------:R1:W2:Y:S01]  /*34a0*/  MUFU.EX2 R34, R22 ;  /* 0x0000001600227308 */ /* 0x0002a20000000800 */
[----:B------:R-:W-:Y:S02]  /*34b0*/  FADD R19, R29, R12 ;  /* 0x0000000c1d137221 */ /* 0x000fe40000000000 */
[----:B------:R-:W-:Y:S01]  /*34c0*/  @!P3 FMUL R26, R26, 0.5 ;  /* 0x3f0000001a1ab820 */ /* 0x000fe20000400000 */
[----:B------:R-:W-:Y:S01]  /*34d0*/  F2FP.BF16.F32.PACK_AB R25, R30, R27 ;  /* 0x0000001b1e19723e */ /* 0x000fe200000010ff */
[----:B---3--:R-:W-:Y:S01]  /*34e0*/  @!P4 FMUL R31, R31, R31 ;  /* 0x0000001f1f1fc220 */ /* 0x008fe20000400000 */
[----:B------:R-:W-:-:S02]  /*34f0*/  FSETP.GEU.AND P4, PT, R21, -126, PT ;  /* 0xc2fc00001500780b */ /* 0x000fc40003f8e000 */
[----:B------:R-:W3:Y:S01]  /*3500*/  MUFU.EX2 R35, R23 ;  /* 0x0000001700237308 */ /* 0x000ee20000000800 */
[----:B-1----:R-:W-:-:S03]  /*3510*/  FADD R22, R37, R16 ;  /* 0x0000001025167221 */ /* 0x002fc60000000000 */
[----:B------:R-:W-:Y:S01]  /*3520*/  @!P2 FMUL R20, R20, 0.5 ;  /* 0x3f0000001414a820 */ /* 0x000fe20000400000 */
[----:B------:R-:W-:-:S03]  /*3530*/  FADD R22, R19, R22 ;  /* 0x0000001613167221 */ /* 0x000fc60000000000 */
[----:B------:R1:W4:Y:S01]  /*3540*/  MUFU.EX2 R38, R26 ;  /* 0x0000001a00267308 */ /* 0x0003220000000800 */
[----:B--2---:R-:W-:Y:S01]  /*3550*/  @!P6 FMUL R34, R34, R34 ;  /* 0x000000222222e220 */ /* 0x004fe20000400000 */
[----:B------:R-:W-:Y:S01]  /*3560*/  FSETP.GEU.AND P6, PT, R42, -126, PT ;  /* 0xc2fc00002a00780b */ /* 0x000fe20003fce000 */
[----:B------:R-:W-:-:S05]  /*3570*/  @!P4 FMUL R21, R21, 0.5 ;  /* 0x3f0000001515c820 */ /* 0x000fca0000400000 */
[----:B------:R2:W5:Y:S01]  /*3580*/  MUFU.EX2 R39, R20 ;  /* 0x0000001400277308 */ /* 0x0005620000000800 */
[----:B---3--:R-:W-:Y:S01]  /*3590*/  @!P5 FMUL R35, R35, R35 ;  /* 0x000000232323d220 */ /* 0x008fe20000400000 */
[----:B------:R-:W-:Y:S01]  /*35a0*/  FSETP.GEU.AND P5, PT, R43, -126, PT ;  /* 0xc2fc00002b00780b */ /* 0x000fe20003fae000 */
[----:B-1----:R-:W-:Y:S01]  /*35b0*/  FMUL R26, R18, UR25 ;  /* 0x00000019121a7c20 */ /* 0x002fe20008400000 */
[----:B------:R-:W-:-:S03]  /*35c0*/  FADD R18, R33, R14 ;  /* 0x0000000e21127221 */ /* 0x000fc60000000000 */
[----:B------:R-:W-:Y:S01]  /*35d0*/  @!P6 FMUL R42, R42, 0.5 ;  /* 0x3f0000002a2ae820 */ /* 0x000fe20000400000 */
[----:B------:R1:W3:Y:S01]  /*35e0*/  MUFU.EX2 R40, R21 ;  /* 0x0000001500287308 */ /* 0x0002e20000000800 */
[----:B----4-:R-:W-:Y:S01]  /*35f0*/  @!P3 FMUL R38, R38, R38 ;  /* 0x000000262626b220 */ /* 0x010fe20000400000 */
[----:B------:R-:W-:Y:S01]  /*3600*/  FSETP.GEU.AND P3, PT, R46, -126, PT ;  /* 0xc2fc00002e00780b */ /* 0x000fe20003f6e000 */
[----:B------:R-:W-:Y:S01]  /*3610*/  FADD R23, R9, R18 ;  /* 0x0000001209177221 */ /* 0x000fe20000000000 */
[----:B--2---:R-:W-:Y:S01]  /*3620*/  FADD R20, R32, R17 ;  /* 0x0000001120147221 */ /* 0x004fe20000000000 */
[----:B------:R-:W-:Y:S02]  /*3630*/  FADD R18, R28, R15 ;  /* 0x0000000f1c127221 */ /* 0x000fe40000000000 */
[----:B------:R-:W-:Y:S01]  /*3640*/  @!P5 FMUL R43, R43, 0.5 ;  /* 0x3f0000002b2bd820 */ /* 0x000fe20000400000 */
[----:B------:R-:W2:Y:S01]  /*3650*/  MUFU.EX2 R42, R42 ;  /* 0x0000002a002a7308 */ /* 0x000ea20000000800 */
[----:B-----5:R-:W-:Y:S01]  /*3660*/  @!P2 FMUL R39, R39, R39 ;  /* 0x000000272727a220 */ /* 0x020fe20000400000 */
[----:B------:R-:W-:Y:S01]  /*3670*/  FSETP.GEU.AND P2, PT, R47, -126, PT ;  /* 0xc2fc00002f00780b */ /* 0x000fe20003f4e000 */
[----:B-1----:R-:W-:Y:S01]  /*3680*/  FADD R21, R36, R7 ;  /* 0x0000000724157221 */ /* 0x002fe20000000000 */
[----:B------:R-:W-:Y:S01]  /*3690*/  FADD R11, R11, R20 ;  /* 0x000000140b0b7221 */ /* 0x000fe20000000000 */
[----:B------:R-:W-:-:S02]  /*36a0*/  FADD R22, R23, R22 ;  /* 0x0000001617167221 */ /* 0x000fc40000000000 */
[----:B------:R-:W-:Y:S01]  /*36b0*/  @!P3 FMUL R46, R46, 0.5 ;  /* 0x3f0000002e2eb820 */ /* 0x000fe20000400000 */
[----:B------:R-:W1:Y:S01]  /*36c0*/  MUFU.EX2 R43, R43 ;  /* 0x0000002b002b7308 */ /* 0x000e620000000800 */
[----:B---3--:R-:W-:Y:S01]  /*36d0*/  @!P4 FMUL R40, R40, R40 ;  /* 0x000000282828c220 */ /* 0x008fe20000400000 */
[----:B------:R-:W-:Y:S01]  /*36e0*/  FSETP.GEU.AND P4, PT, R50, -126, PT ;  /* 0xc2fc00003200780b */ /* 0x000fe20003f8e000 */
[----:B------:R-:W-:-:S04]  /*36f0*/  FADD R18, R18, R21 ;  /* 0x0000001512127221 */ /* 0x000fc80000000000 */
[----:B------:R-:W-:Y:S01]  /*3700*/  @!P2 FMUL R47, R47, 0.5 ;  /* 0x3f0000002f2fa820 */ /* 0x000fe20000400000 */
[----:B------:R-:W3:Y:S01]  /*3710*/  MUFU.EX2 R46, R46 ;  /* 0x0000002e002e7308 */ /* 0x000ee20000000800 */
[----:B--2---:R-:W-:Y:S01]  /*3720*/  @!P6 FMUL R42, R42, R42 ;  /* 0x0000002a2a2ae220 */ /* 0x004fe20000400000 */
[----:B------:R-:W-:Y:S01]  /*3730*/  FSETP.GEU.AND P6, PT, R51, -126, PT ;  /* 0xc2fc00003300780b */ /* 0x000fe20003fce000 */
[----:B------:R-:W-:Y:S02]  /*3740*/  FADD R11, R11, R18 ;  /* 0x000000120b0b7221 */ /* 0x000fe40000000000 */
[----:B------:R-:W-:Y:S01]  /*3750*/  FADD R19, R27, R42 ;  /* 0x0000002a1b137221 */ /* 0x000fe20000000000 */
[----:B------:R-:W-:Y:S01]  /*3760*/  F2FP.BF16.F32.PACK_AB R27, R34, R31 ;  /* 0x0000001f221b723e */ /* 0x000fe200000010ff */
[----:B------:R-:W-:Y:S01]  /*3770*/  @!P4 FMUL R50, R50, 0.5 ;  /* 0x3f0000003232c820 */ /* 0x000fe20000400000 */
[----:B------:R-:W2:Y:S01]  /*3780*/  MUFU.EX2 R47, R47 ;  /* 0x0000002f002f7308 */ /* 0x000ea20000000800 */
[----:B-1----:R-:W-:Y:S01]  /*3790*/  @!P5 FMUL R43, R43, R43 ;  /* 0x0000002b2b2bd220 */ /* 0x002fe20000400000 */
[----:B------:R-:W-:Y:S01]  /*37a0*/  FSETP.GEU.AND P5, PT, R54, -126, PT ;  /* 0xc2fc00003600780b */ /* 0x000fe20003fae000 */
[----:B------:R-:W-:Y:S01]  /*37b0*/  FADD R22, R11, R22 ;  /* 0x000000160b167221 */ /* 0x000fe20000000000 */
[----:B------:R-:W-:Y:S01]  /*37c0*/  SHF.L.U32 R11, R88, 0x1f, RZ ;  /* 0x0000001f580b7819 */ /* 0x000fe200000006ff */
[----:B------:R-:W-:Y:S01]  /*37d0*/  FADD R20, R30, R43 ;  /* 0x0000002b1e147221 */ /* 0x000fe20000000000 */
[----:B------:R-:W-:Y:S01]  /*37e0*/  F2FP.BF16.F32.PACK_AB R30, R37, R36 ;  /* 0x00000024251e723e */ /* 0x000fe200000010ff */
[----:B------:R-:W-:Y:S01]  /*37f0*/  @!P6 FMUL R51, R51, 0.5 ;  /* 0x3f0000003333e820 */ /* 0x000fe20000400000 */
[----:B------:R-:W1:Y:S01]  /*3800*/  MUFU.EX2 R50, R50 ;  /* 0x0000003200327308 */ /* 0x000e620000000800 */
[----:B---3--:R-:W-:Y:S01]  /*3810*/  @!P3 FMUL R46, R46, R46 ;  /* 0x0000002e2e2eb220 */ /* 0x008fe20000400000 */
[----:B------:R-:W-:-:S02]  /*3820*/  FSETP.GEU.AND P3, PT, R55, -126, PT ;  /* 0xc2fc00003700780b */ /* 0x000fc40003f6e000 */
[----:B------:R-:W-:Y:S01]  /*3830*/  F2FP.BF16.F32.PACK_AB R36, R14, R17 ;  /* 0x000000110e24723e */ /* 0x000fe200000010ff */
[----:B------:R-:W-:Y:S01]  /*3840*/  FADD R21, R31, R46 ;  /* 0x0000002e1f157221 */ /* 0x000fe20000000000 */
[----:B------:R-:W-:Y:S01]  /*3850*/  F2FP.BF16.F32.PACK_AB R31, R40, R39 ;  /* 0x00000027281f723e */ /* 0x000fe200000010ff */
[----:B------:R-:W-:Y:S01]  /*3860*/  @!P5 FMUL R54, R54, 0.5 ;  /* 0x3f0000003636d820 */ /* 0x000fe20000400000 */
[----:B------:R-:W3:Y:S01]  /*3870*/  MUFU.EX2 R51, R51 ;  /* 0x0000003300337308 */ /* 0x000ee20000000800 */
[----:B--2---:R-:W-:Y:S01]  /*3880*/  @!P2 FMUL R47, R47, R47 ;  /* 0x0000002f2f2fa220 */ /* 0x004fe20000400000 */
[----:B------:R-:W-:-:S03]  /*3890*/  FSETP.GEU.AND P2, PT, R8, -126, PT ;  /* 0xc2fc00000800780b */ /* 0x000fc60003f4e000 */
[----:B------:R-:W-:Y:S01]  /*38a0*/  FADD R41, R34, R47 ;  /* 0x0000002f22297221 */ /* 0x000fe20000000000 */
[----:B------:R-:W-:Y:S01]  /*38b0*/  F2FP.BF16.F32.PACK_AB R34, R12, R15 ;  /* 0x0000000f0c22723e */ /* 0x000fe200000010ff */
[----:B------:R-:W-:Y:S01]  /*38c0*/  @!P3 FMUL R55, R55, 0.5 ;  /* 0x3f0000003737b820 */ /* 0x000fe20000400000 */
[----:B------:R-:W2:Y:S01]  /*38d0*/  MUFU.EX2 R54, R54 ;  /* 0x0000003600367308 */ /* 0x000ea20000000800 */
[----:B-1----:R-:W-:Y:S01]  /*38e0*/  @!P4 FMUL R50, R50, R50 ;  /* 0x000000323232c220 */ /* 0x002fe20000400000 */
[----:B------:R-:W-:-:S03]  /*38f0*/  FSETP.GEU.AND P4, PT, R26, -126, PT ;  /* 0xc2fc00001a00780b */ /* 0x000fc60003f8e000 */
[----:B------:R-:W-:Y:S02]  /*3900*/  FADD R44, R35, R50 ;  /* 0x00000032232c7221 */ /* 0x000fe40000000000 */
[----:B------:R-:W-:Y:S01]  /*3910*/  @!P2 FMUL R8, R8, 0.5 ;  /* 0x3f0000000808a820 */ /* 0x000fe20000400000 */
[----:B------:R-:W1:Y:S01]  /*3920*/  MUFU.EX2 R55, R55 ;  /* 0x0000003700377308 */ /* 0x000e620000000800 */
[----:B---3--:R-:W-:Y:S01]  /*3930*/  @!P6 FMUL R51, R51, R51 ;  /* 0x000000333333e220 */ /* 0x008fe20000400000 */
[----:B------:R-:W-:-:S03]  /*3940*/  FADD R19, R19, R44 ;  /* 0x0000002c13137221 */ /* 0x000fc60000000000 */
[----:B------:R-:W-:Y:S01]  /*3950*/  FADD R45, R38, R51 ;  /* 0x00000033262d7221 */ /* 0x000fe20000000000 */
[----:B------:R-:W-:Y:S01]  /*3960*/  F2FP.BF16.F32.PACK_AB R37, R51, R50 ;  /* 0x000000323325723e */ /* 0x000fe200000010ff */
[----:B------:R-:W-:Y:S01]  /*3970*/  @!P4 FMUL R26, R26, 0.5 ;  /* 0x3f0000001a1ac820 */ /* 0x000fe20000400000 */
[----:B------:R-:W3:Y:S01]  /*3980*/  MUFU.EX2 R9, R8 ;  /* 0x0000000800097308 */ /* 0x000ee20000000800 */
[----:B--2---:R-:W-:Y:S01]  /*3990*/  @!P5 FMUL R54, R54, R54 ;  /* 0x000000363636d220 */ /* 0x004fe20000400000 */
[----:B------:R-:W-:-:S06]  /*39a0*/  FADD R20, R20, R45 ;  /* 0x0000002d14147221 */ /* 0x000fcc0000000000 */
[----:B------:R2:W4:Y:S01]  /*39b0*/  MUFU.EX2 R8, R26 ;  /* 0x0000001a00087308 */ /* 0x0005220000000800 */
[----:B-1----:R-:W-:-:S04]  /*39c0*/  @!P3 FMUL R55, R55, R55 ;  /* 0x000000373737b220 */ /* 0x002fc80000400000 */
[----:B------:R-:W-:Y:S01]  /*39d0*/  FADD R48, R40, R55 ;  /* 0x0000003728307221 */ /* 0x000fe20000000000 */
[----:B--2---:R-:W-:-:S03]  /*39e0*/  FADD R26, R39, R54 ;  /* 0x00000036271a7221 */ /* 0x004fc60000000000 */
[----:B------:R-:W-:Y:S01]  /*39f0*/  FADD R41, R41, R48 ;  /* 0x0000003029297221 */ /* 0x000fe20000000000 */
[----:B---3--:R-:W-:Y:S01]  /*3a00*/  @!P2 FMUL R9, R9, R9 ;  /* 0x000000090909a220 */ /* 0x008fe20000400000 */
[----:B------:R1:W2:Y:S01]  /*3a10*/  SYNCS.PHASECHK.TRANS64.TRYWAIT P2, [UR6+0xe000], R11 ;  /* 0x00e0000bff0075a7 */ /* 0x0002a20008040146 */
[----:B------:R-:W-:Y:S01]  /*3a20*/  FADD R26, R21, R26 ;  /* 0x0000001a151a7221 */ /* 0x000fe20000000000 */
[----:B------:R-:W-:Y:S01]  /*3a30*/  FADD R20, R20, R41 ;  /* 0x0000002914147221 */ /* 0x000fe20000000000 */
[----:B------:R-:W-:Y:S01]  /*3a40*/  FFMA R2, R9, R2, R22 ;  /* 0x0000000209027223 */ /* 0x000fe20000000016 */
[-C--:B------:R-:W-:Y:S01]  /*3a50*/  FMUL R56, R56, R9.reuse ;  /* 0x0000000938387220 */ /* 0x080fe20000400000 */
[----:B------:R-:W-:Y:S01]  /*3a60*/  FADD R19, R19, R26 ;  /* 0x0000001a13137221 */ /* 0x000fe20000000000 */
[----:B----4-:R-:W-:Y:S01]  /*3a70*/  @!P4 FMUL R8, R8, R8 ;  /* 0x000000080808c220 */ /* 0x010fe20000400000 */
[----:B------:R-:W-:Y:S01]  /*3a80*/  F2FP.BF16.F32.PACK_AB R26, R29, R28 ;  /* 0x0000001c1d1a723e */ /* 0x000fe200000010ff */
[-C--:B------:R-:W-:Y:S01]  /*3a90*/  FMUL R57, R57, R9.reuse ;  /* 0x0000000939397220 */ /* 0x080fe20000400000 */
[----:B------:R-:W-:Y:S01]  /*3aa0*/  FADD R19, R19, R20 ;  /* 0x0000001413137221 */ /* 0x000fe20000000000 */
[----:B------:R-:W-:Y:S01]  /*3ab0*/  F2FP.BF16.F32.PACK_AB R28, R33, R32 ;  /* 0x00000020211c723e */ /* 0x000fe200000010ff */
[----:B------:R-:W-:Y:S01]  /*3ac0*/  FMUL R60, R60, R9 ;  /* 0x000000093c3c7220 */ /* 0x000fe20000400000 */
[----:B------:R-:W-:Y:S01]  /*3ad0*/  F2FP.BF16.F32.PACK_AB R29, R38, R35 ;  /* 0x00000023261d723e */ /* 0x000fe200000010ff */
[----:B------:R-:W-:Y:S01]  /*3ae0*/  FFMA R5, R8, R5, R19 ;  /* 0x0000000508057223 */ /* 0x000fe20000000013 */
[-C--:B------:R-:W-:Y:S01]  /*3af0*/  FMUL R61, R61, R9.reuse ;  /* 0x000000093d3d7220 */ /* 0x080fe20000400000 */
        /* <DEDUP_REMOVED lines=11> */
[----:B------:R-:W-:Y:S01]  /*3bb0*/  FMUL R85, R85, R9 ;  /* 0x0000000955557220 */ /* 0x000fe20000400000 */
        /* <DEDUP_REMOVED lines=16> */
[----:B------:R-:W-:-:S02]  /*3cc0*/  F2FP.BF16.F32.PACK_AB R32, R10, R13 ;  /* 0x0000000d0a20723e */ /* 0x000fc400000010ff */
[----:B------:R-:W-:Y:S02]  /*3cd0*/  F2FP.BF16.F32.PACK_AB R33, R43, R42 ;  /* 0x0000002a2b21723e */ /* 0x000fe400000010ff */
[----:B------:R-:W-:Y:S02]  /*3ce0*/  F2FP.BF16.F32.PACK_AB R35, R47, R46 ;  /* 0x0000002e2f23723e */ /* 0x000fe400000010ff */
[----:B------:R-:W-:Y:S01]  /*3cf0*/  F2FP.BF16.F32.PACK_AB R38, R16, R7 ;  /* 0x000000071026723e */ /* 0x000fe200000010ff */
[----:B-12---:R-:W-:Y:S06]  /*3d00*/  @!P0 BRA `(.L_x_27) ;  /* 0x0000000000048947 */ /* 0x006fec0003800000 */
[----:B------:R-:W-:Y:S01]  /*3d10*/  BPT.TRAP 0x1 ;  /* 0x000000040000795c */ /* 0x000fe20000300000 */
.L_x_27:
[----:B------:R-:W-:Y:S05]  /*3d20*/  @P2 BRA `(.L_x_28) ;  /* 0x0000000000082947 */ /* 0x000fea0003800000 */
[----:B------:R-:W1:Y:S02]  /*3d30*/  SYNCS.PHASECHK.TRANS64.TRYWAIT P2, [UR6+0xe000], R11 ;  /* 0x00e0000bff0075a7 */ /* 0x000e640008040146 */
[----:B-1----:R-:W-:Y:S05]  /*3d40*/  @!P2 BRA `(.L_x_29) ;  /* 0x000000440090a947 */ /* 0x002fea0003800000 */
.L_x_28:
[----:B------:R-:W-:Y:S01]  /*3d50*/  ULEA UR6, UR24, UR20, 0x9 ;  /* 0x0000001418067291 */ /* 0x000fe2000f8e483f */
[----:B------:R-:W-:Y:S01]  /*3d60*/  WARPGROUP.ARRIVE ;  /* 0x00000000000079c5 */ /* 0x000fe20000000000 */
[----:B------:R-:W-:Y:S01]  /*3d70*/  UMOV UR7, 0x40000040 ;  /* 0x4000004000077882 */ /* 0x000fe20000000000 */
[----:B------:R-:W-:Y:S01]  /*3d80*/  UMOV UR11, 0x40000040 ;  /* 0x40000040000b7882 */ /* 0x000fe20000000000 */
[----:B------:R-:W-:Y:S01]  /*3d90*/  UIADD3 UR10, UR6, 0x80, URZ ;  /* 0x00000080060a7890 */ /* 0x000fe2000fffe03f */
[----:B------:R-:W-:-:S04]  /*3da0*/  F2FP.BF16.F32.PACK_AB R39, R55, R54 ;  /* 0x000000363727723e */ /* 0x000fc800000010ff */
[----:B------:R-:W-:Y:S01]  /*3db0*/  HGMMA.64x64x16.F32.BF16 R56, R24, gdesc[UR4].tnspB, R56, gsb0 ;  /* 0x40e0000418387df0 */ /* 0x000fe20008001838 */
[----:B------:R-:W-:Y:S02]  /*3dc0*/  UMOV UR7, 0x40000040 ;  /* 0x4000004000077882 */ /* 0x000fe40000000000 */
[----:B------:R-:W-:Y:S02]  /*3dd0*/  WARPGROUP.DEPBAR.LE gsb0, 0x0 ;  /* 0x00008000000079c5 */ /* 0x000fe40000010000 */
[----:B------:R-:W-:-:S06]  /*3de0*/  WARPGROUP.ARRIVE ;  /* 0x00000000000079c5 */ /* 0x000fcc0000000000 */
[----:B------:R-:W-:Y:S01]  /*3df0*/  HGMMA.64x64x16.F32.BF16 R56, R28, gdesc[UR8].tnspB, R56, gsb0 ;  /* 0x40e000081c387df0 */ /* 0x000fe20008001838 */
[----:B------:R-:W-:Y:S01]  /*3e00*/  UIADD3 UR10, UR6, 0x100, URZ ;  /* 0x00000100060a7890 */ /* 0x000fe2000fffe03f */
[----:B------:R-:W-:Y:S01]  /*3e10*/  UMOV UR11, 0x40000040 ;  /* 0x40000040000b7882 */ /* 0x000fe20000000000 */
[----:B------:R-:W-:Y:S01]  /*3e20*/  UIADD3 UR6, UR6, 0x180, URZ ;  /* 0x0000018006067890 */ /* 0x000fe2000fffe03f */
[----:B------:R-:W-:Y:S02]  /*3e30*/  WARPGROUP.DEPBAR.LE gsb0, 0x0 ;  /* 0x00008000000079c5 */ /* 0x000fe40000010000 */
[----:B------:R-:W-:-:S06]  /*3e40*/  WARPGROUP.ARRIVE ;  /* 0x00000000000079c5 */ /* 0x000fcc0000000000 */
[----:B------:R-:W-:Y:S03]  /*3e50*/  HGMMA.64x64x16.F32.BF16 R56, R32, gdesc[UR8].tnspB, R56, gsb0 ;  /* 0x40e0000820387df0 */ /* 0x000fe60008001838 */
[----:B------:R-:W-:Y:S02]  /*3e60*/  WARPGROUP.DEPBAR.LE gsb0, 0x0 ;  /* 0x00008000000079c5 */ /* 0x000fe40000010000 */
[----:B------:R-:W-:-:S06]  /*3e70*/  WARPGROUP.ARRIVE ;  /* 0x00000000000079c5 */ /* 0x000fcc0000000000 */
[----:B------:R-:W-:Y:S03]  /*3e80*/  HGMMA.64x64x16.F32.BF16 R56, R36, gdesc[UR4].tnspB, R56, gsb0 ;  /* 0x40e0000424387df0 */ /* 0x000fe60008001838 */
[----:B------:R-:W-:Y:S02]  /*3e90*/  WARPGROUP.DEPBAR.LE gsb0, 0x0 ;  /* 0x00008000000079c5 */ /* 0x000fe40000010000 */
[----:B------:R-:W-:Y:S05]  /*3ea0*/  @!P0 BRA `(.L_x_30) ;  /* 0x0000000000048947 */ /* 0x000fea0003800000 */
[----:B------:R-:W-:Y:S01]  /*3eb0*/  BPT.TRAP 0x1 ;  /* 0x000000040000795c */ /* 0x000fe20000300000 */
.L_x_30:
[----:B------:R-:W-:-:S04]  /*3ec0*/  ULEA UR6, UR21, UR37, 0x3 ;  /* 0x0000002515067291 */ /* 0x000fc8000f8e183f */
[----:B------:R-:W-:-:S04]  /*3ed0*/  UIADD3 UR6, UR6, 0xe028, URZ ;  /* 0x0000e02806067890 */ /* 0x000fc8000fffe03f */
[----:B------:R-:W-:-:S09]  /*3ee0*/  UPRMT UR6, URZ, 0x654, UR6 ;  /* 0x000006543f067896 */ /* 0x000fd20008000006 */
[----:B------:R-:W-:Y:S01]  /*3ef0*/  SYNCS.ARRIVE.TRANS64.RED.A1T0 RZ, [UR6], RZ ;  /* 0x000000ffffff79a7 */ /* 0x000fe20008100406 */
[----:B------:R-:W-:Y:S05]  /*3f00*/  @P1 BRA `(.L_x_31) ;  /* 0x0000000000041947 */ /* 0x000fea0003800000 */
[----:B------:R-:W-:Y:S01]  /*3f10*/  BPT.TRAP 0x1 ;  /* 0x000000040000795c */ /* 0x000fe20000300000 */
.L_x_31:
[----:B------:R-:W-:-:S04]  /*3f20*/  UIADD3 UR21, UR21, 0x1, URZ ;  /* 0x0000000115157890 */ /* 0x000fc8000fffe03f */
[----:B------:R-:W-:-:S04]  /*3f30*/  UISETP.NE.AND UP0, UPT, UR21, 0x5, UPT ;  /* 0x000000051500788c */ /* 0x000fc8000bf05270 */
[----:B------:R-:W-:Y:S01]  /*3f40*/  USEL UR21, UR21, URZ, UP0 ;  /* 0x0000003f15157287 */ /* 0x000fe20008000000 */
[----:B------:R-:W-:Y:S11]  /*3f50*/  @!P0 BRA `(.L_x_32) ;  /* 0x0000000000048947 */ /* 0x000ff60003800000 */
[----:B------:R-:W-:Y:S01]  /*3f60*/  BPT.TRAP 0x1 ;  /* 0x000000040000795c */ /* 0x000fe20000300000 */
.L_x_32:
[----:B------:R-:W-:-:S04]  /*3f70*/  ULEA UR6, UR21, UR37, 0x3 ;  /* 0x0000002515067291 */ /* 0x000fc8000f8e183f */
[----:B------:R-:W-:-:S04]  /*3f80*/  UIADD3 UR6, UR6, 0xe028, URZ ;  /* 0x0000e02806067890 */ /* 0x000fc8000fffe03f */
[----:B------:R-:W-:-:S09]  /*3f90*/  UPRMT UR6, URZ, 0x654, UR6 ;  /* 0x000006543f067896 */ /* 0x000fd20008000006 */
[----:B------:R-:W-:Y:S01]  /*3fa0*/  SYNCS.ARRIVE.TRANS64.RED.A1T0 RZ, [UR6], RZ ;  /* 0x000000ffffff79a7 */ /* 0x000fe20008100406 */
[----:B------:R-:W-:Y:S05]  /*3fb0*/  @P1 BRA `(.L_x_33) ;  /* 0x0000000000041947 */ /* 0x000fea0003800000 */
[----:B------:R-:W-:Y:S01]  /*3fc0*/  BPT.TRAP 0x1 ;  /* 0x000000040000795c */ /* 0x000fe20000300000 */
.L_x_33:
[----:B------:R-:W-:Y:S01]  /*3fd0*/  UIADD3 UR24, UR24, 0x1, URZ ;  /* 0x0000000118187890 */ /* 0x000fe2000fffe03f */
[C---:B------:R-:W-:Y:S01]  /*3fe0*/  ISETP.GT.AND P2, PT, R3.reuse, 0x2, PT ;  /* 0x000000020300780c */ /* 0x040fe20003f44270 */
[----:B------:R-:W-:Y:S01]  /*3ff0*/  UIADD3 UR21, UR21, 0x1, URZ ;  /* 0x0000000115157890 */ /* 0x000fe2000fffe03f */
[----:B------:R-:W-:Y:S01]  /*4000*/  VIADD R3, R3, 0xffffffff ;  /* 0xffffffff03037836 */ /* 0x000fe20000000000 */
[----:B------:R-:W-:Y:S01]  /*4010*/  UISETP.NE.AND UP2, UPT, UR24, 0x5, UPT ;  /* 0x000000051800788c */ /* 0x000fe2000bf45270 */
[----:B------:R-:W-:Y:S01]  /*4020*/  VIADD R0, R0, 0x40 ;  /* 0x0000004000007836 */ /* 0x000fe20000000000 */
[----:B------:R-:W-:Y:S01]  /*4030*/  UISETP.NE.AND UP0, UPT, UR21, 0x5, UPT ;  /* 0x000000051500788c */ /* 0x000fe2000bf05270 */
[----:B------:R-:W-:Y:S01]  /*4040*/  MOV R9, R4 ;  /* 0x0000000400097202 */ /* 0x000fe20000000f00 */
[----:B------:R-:W-:Y:S01]  /*4050*/  USEL UR6, URZ, 0x1, UP2 ;  /* 0x000000013f067887 */ /* 0x000fe20009000000 */
[----:B-1----:R-:W-:Y:S01]  /*4060*/  IMAD.MOV.U32 R11, RZ, RZ, R6 ;  /* 0x000000ffff0b7224 */ /* 0x002fe200078e0006 */
[----:B------:R-:W-:-:S02]  /*4070*/  USEL UR21, UR21, URZ, UP0 ;  /* 0x0000003f15157287 */ /* 0x000fc40008000000 */
[----:B------:R-:W-:Y:S02]  /*4080*/  USEL UR24, UR24, URZ, UP2 ;  /* 0x0000003f18187287 */ /* 0x000fe40009000000 */
[----:B------:R-:W-:Y:S01]  /*4090*/  LOP3.LUT R7, R88, UR6, RZ, 0x3c, !PT ;  /* 0x0000000658077c12 */ /* 0x000fe2000f8e3cff */
[----:B------:R-:W-:Y:S09]  /*40a0*/  @P2 BRA `(.L_x_34) ;  /* 0xffffffe400dc2947 */ /* 0x000ff2000383ffff */
.L_x_23:
[----:B------:R-:W-:-:S13]  /*40b0*/  ISETP.GE.AND P2, PT, R3, 0x1, PT ;  /* 0x000000010300780c */ /* 0x000fda0003f46270 */
[----:B------:R-:W-:Y:S05]  /*40c0*/  @!P2 BRA `(.L_x_35) ;  /* 0x0000001c0034a947 */ /* 0x000fea0003800000 */
[----:B------:R-:W-:Y:S01]  /*40d0*/  MOV R8, R4 ;  /* 0x0000000400087202 */ /* 0x000fe20000000f00 */
[----:B------:R-:W-:Y:S01]  /*40e0*/  IMAD.MOV.U32 R9, RZ, RZ, R6 ;  /* 0x000000ffff097224 */ /* 0x000fe200078e0006 */
[----:B------:R-:W-:Y:S01]  /*40f0*/  ULDC UR25, c[0x0][0x28c] ;  /* 0x0000a30000197ab9 */ /* 0x000fe20000000800 */
[----:B------:R-:W-:-:S05]  /*4100*/  ULDC UR26, c[0x0][0x604] ;  /* 0x00018100001a7ab9 */ /* 0x000fca0000000800 */
.L_x_46:
[----:B------:R-:W-:Y:S05]  /*4110*/  @!P0 BRA `(.L_x_36) ;  /* 0x0000000000048947 */ /* 0x000fea0003800000 */
[----:B------:R-:W-:Y:S01]  /*4120*/  BPT.TRAP 0x1 ;  /* 0x000000040000795c */ /* 0x000fe20000300000 */
.L_x_36:
[----:B------:R-:W-:Y:S01]  /*4130*/  ULEA UR6, UR24, UR37, 0x3 ;  /* 0x0000002518067291 */ /* 0x000fe2000f8e183f */
[----:B------:R-:W-:-:S08]  /*4140*/  SHF.L.U32 R4, R7, 0x1f, RZ ;  /* 0x0000001f07047819 */ /* 0x000fd000000006ff */
[----:B------:R-:W1:Y:S02]  /*4150*/  SYNCS.PHASECHK.TRANS64.TRYWAIT P2, [UR6+0xe000], R4 ;  /* 0x00e00004ff0075a7 */ /* 0x000e640008040146 */
[----:B-1----:R-:W-:Y:S05]  /*4160*/  @!P2 BRA `(.L_x_37) ;  /* 0x0000004000a0a947 */ /* 0x002fea0003800000 */
.L_x_106:
        /* <DEDUP_REMOVED lines=27> */
.L_x_38:
[C---:B-1----:R-:W-:Y:S01]  /*4320*/  IADD3 R4, R0.reuse, 0x1, RZ ;  /* 0x0000000100047810 */ /* 0x042fe20007ffe0ff */
[C---:B------:R-:W-:Y:S01]  /*4330*/  VIADD R6, R0.reuse, 0x8 ;  /* 0x0000000800067836 */ /* 0x040fe20000000000 */
[----:B------:R-:W-:Y:S01]  /*4340*/  ISETP.GE.AND P5, PT, R0, UR25, PT ;  /* 0x0000001900007c0c */ /* 0x000fe2000bfa6270 */
[----:B------:R-:W-:Y:S01]  /*4350*/  ULEA UR6, UR24, UR37, 0x3 ;  /* 0x0000002518067291 */ /* 0x000fe2000f8e183f */
[----:B------:R-:W-:Y:S01]  /*4360*/  ISETP.GE.AND P6, PT, R4, UR25, PT ;  /* 0x0000001904007c0c */ /* 0x000fe2000bfc6270 */
[----:B------:R-:W-:Y:S01]  /*4370*/  VIADD R4, R0, 0x10 ;  /* 0x0000001000047836 */ /* 0x000fe20000000000 */
[----:B------:R-:W-:Y:S02]  /*4380*/  FSEL R26, R26, -INF , !P5 ;  /* 0xff8000001a1a7808 */ /* 0x000fe40006800000 */
[----:B------:R-:W-:Y:S02]  /*4390*/  FSEL R11, R24, -INF , !P5 ;  /* 0xff800000180b7808 */ /* 0x000fe40006800000 */
[----:B------:R-:W-:-:S02]  /*43a0*/  ISETP.GE.AND P4, PT, R4, UR25, PT ;  /* 0x0000001904007c0c */ /* 0x000fc4000bf86270 */
[C---:B------:R-:W-:Y:S02]  /*43b0*/  IADD3 R4, R0.reuse, 0x11, RZ ;  /* 0x0000001100047810 */ /* 0x040fe40007ffe0ff */
[----:B------:R-:W-:Y:S02]  /*43c0*/  IADD3 R10, R0, 0x9, RZ ;  /* 0x00000009000a7810 */ /* 0x000fe40007ffe0ff */
[----:B------:R-:W-:Y:S02]  /*43d0*/  ISETP.GE.AND P5, PT, R4, UR25, PT ;  /* 0x0000001904007c0c */ /* 0x000fe4000bfa6270 */
[----:B------:R-:W-:Y:S01]  /*43e0*/  ISETP.GE.AND P3, PT, R6, UR25, PT ;  /* 0x0000001906007c0c */ /* 0x000fe2000bf66270 */
[----:B------:R-:W-:Y:S01]  /*43f0*/  VIADD R6, R0, 0x18 ;  /* 0x0000001800067836 */ /* 0x000fe20000000000 */
[----:B------:R-:W-:Y:S02]  /*4400*/  FSEL R27, R27, -INF , !P6 ;  /* 0xff8000001b1b7808 */ /* 0x000fe40007000000 */
[----:B------:R-:W-:-:S02]  /*4410*/  FMNMX R4, R26, R9, !PT ;  /* 0x000000091a047209 */ /* 0x000fc40007800000 */
[----:B------:R-:W-:Y:S01]  /*4420*/  ISETP.GE.AND P2, PT, R10, UR25, PT ;  /* 0x000000190a007c0c */ /* 0x000fe2000bf46270 */
[----:B------:R-:W-:Y:S01]  /*4430*/  VIADD R10, R0, 0x28 ;  /* 0x00000028000a7836 */ /* 0x000fe20000000000 */
[----:B------:R-:W-:Y:S02]  /*4440*/  FSEL R30, R30, -INF , !P3 ;  /* 0xff8000001e1e7808 */ /* 0x000fe40005800000 */
[----:B------:R-:W-:Y:S02]  /*4450*/  FMNMX R13, R27, R4, !PT ;  /* 0x000000041b0d7209 */ /* 0x000fe40007800000 */
[----:B------:R-:W-:Y:S02]  /*4460*/  FSEL R25, R25, -INF , !P6 ;  /* 0xff80000019197808 */ /* 0x000fe40007000000 */
[----:B------:R-:W-:Y:S02]  /*4470*/  FSEL R31, R31, -INF , !P2 ;  /* 0xff8000001f1f7808 */ /* 0x000fe40005000000 */
[----:B------:R-:W-:-:S02]  /*4480*/  FMNMX R4, R30, R13, !PT ;  /* 0x0000000d1e047209 */ /* 0x000fc40007800000 */
[----:B------:R-:W-:Y:S02]  /*4490*/  ISETP.GE.AND P6, PT, R6, UR25, PT ;  /* 0x0000001906007c0c */ /* 0x000fe4000bfc6270 */
[----:B------:R-:W-:Y:S02]  /*44a0*/  IADD3 R6, R0, 0x19, RZ ;  /* 0x0000001900067810 */ /* 0x000fe40007ffe0ff */
[----:B------:R-:W-:Y:S02]  /*44b0*/  FSEL R34, R34, -INF , !P4 ;  /* 0xff80000022227808 */ /* 0x000fe40006000000 */
[----:B------:R-:W-:Y:S02]  /*44c0*/  FMNMX R13, R31, R4, !PT ;  /* 0x000000041f0d7209 */ /* 0x000fe40007800000 */
[----:B------:R-:W-:Y:S02]  /*44d0*/  FSEL R28, R28, -INF , !P3 ;  /* 0xff8000001c1c7808 */ /* 0x000fe40005800000 */
[----:B------:R-:W-:Y:S01]  /*44e0*/  ISETP.GE.AND P3, PT, R6, UR25, PT ;  /* 0x0000001906007c0c */ /* 0x000fe2000bf66270 */
[----:B------:R-:W-:Y:S01]  /*44f0*/  VIADD R6, R0, 0x20 ;  /* 0x0000002000067836 */ /* 0x000fe20000000000 */
[----:B------:R-:W-:-:S02]  /*4500*/  FSEL R35, R35, -INF , !P5 ;  /* 0xff80000023237808 */ /* 0x000fc40006800000 */
[----:B------:R-:W-:Y:S02]  /*4510*/  FMNMX R4, R34, R13, !PT ;  /* 0x0000000d22047209 */ /* 0x000fe40007800000 */
[----:B------:R-:W-:Y:S02]  /*4520*/  FSEL R29, R29, -INF , !P2 ;  /* 0xff8000001d1d7808 */ /* 0x000fe40005000000 */
[----:B------:R-:W-:Y:S02]  /*4530*/  ISETP.GE.AND P2, PT, R6, UR25, PT ;  /* 0x0000001906007c0c */ /* 0x000fe4000bf46270 */
[----:B------:R-:W-:Y:S02]  /*4540*/  FSEL R38, R38, -INF , !P6 ;  /* 0xff80000026267808 */ /* 0x000fe40007000000 */
[----:B------:R-:W-:Y:S02]  /*4550*/  FMNMX R13, R35, R4, !PT ;  /* 0x00000004230d7209 */ /* 0x000fe40007800000 */
[----:B------:R-:W-:-:S02]  /*4560*/  IADD3 R6, R0, 0x21, RZ ;  /* 0x0000002100067810 */ /* 0x000fc40007ffe0ff */
[----:B------:R-:W-:Y:S02]  /*4570*/  FSEL R33, R33, -INF , !P5 ;  /* 0xff80000021217808 */ /* 0x000fe40006800000 */
[----:B------:R-:W-:Y:S02]  /*4580*/  FSEL R39, R39, -INF , !P3 ;  /* 0xff80000027277808 */ /* 0x000fe40005800000 */
[----:B------:R-:W-:Y:S02]  /*4590*/  FMNMX R4, R38, R13, !PT ;  /* 0x0000000d26047209 */ /* 0x000fe40007800000 */
[----:B------:R-:W-:Y:S02]  /*45a0*/  ISETP.GE.AND P5, PT, R6, UR25, PT ;  /* 0x0000001906007c0c */ /* 0x000fe4000bfa6270 */
[----:B------:R-:W-:Y:S02]  /*45b0*/  IADD3 R6, R0, 0x29, RZ ;  /* 0x0000002900067810 */ /* 0x000fe40007ffe0ff */
[----:B------:R-:W-:-:S02]  /*45c0*/  FSEL R42, R42, -INF , !P2 ;  /* 0xff8000002a2a7808 */ /* 0x000fc40005000000 */
[----:B------:R-:W-:Y:S02]  /*45d0*/  FMNMX R13, R39, R4, !PT ;  /* 0x00000004270d7209 */ /* 0x000fe40007800000 */
[----:B------:R-:W-:Y:S02]  /*45e0*/  FSEL R36, R36, -INF , !P6 ;  /* 0xff80000024247808 */ /* 0x000fe40007000000 */
[----:B------:R-:W-:Y:S01]  /*45f0*/  ISETP.GE.AND P6, PT, R6, UR25, PT ;  /* 0x0000001906007c0c */ /* 0x000fe2000bfc6270 */
[----:B------:R-:W-:Y:S01]  /*4600*/  VIADD R6, R0, 0x30 ;  /* 0x0000003000067836 */ /* 0x000fe20000000000 */
[----:B------:R-:W-:Y:S02]  /*4610*/  FSEL R32, R32, -INF , !P4 ;  /* 0xff80000020207808 */ /* 0x000fe40006000000 */
[----:B------:R-:W-:Y:S02]  /*4620*/  ISETP.GE.AND P4, PT, R10, UR25, PT ;  /* 0x000000190a007c0c */ /* 0x000fe4000bf86270 */
        /* <DEDUP_REMOVED lines=10> */
[----:B------:R-:W-:Y:S01]  /*46d0*/  ISETP.GE.AND P2, PT, R6, UR25, PT ;  /* 0x0000001906007c0c */ /* 0x000fe2000bf46270 */
[----:B------:R-:W-:Y:S01]  /*46e0*/  VIADD R6, R0, 0x38 ;  /* 0x0000003800067836 */ /* 0x000fe20000000000 */
[----:B------:R-:W-:Y:S02]  /*46f0*/  FSEL R50, R50, -INF , !P3 ;  /* 0xff80000032327808 */ /* 0x000fe40005800000 */
[----:B------:R-:W-:-:S02]  /*4700*/  FMNMX R13, R47, R4, !PT ;  /* 0x000000042f0d7209 */ /* 0x000fc40007800000 */
[----:B------:R-:W-:Y:S02]  /*4710*/  FSEL R41, R41, -INF , !P5 ;  /* 0xff80000029297808 */ /* 0x000fe40006800000 */
[----:B------:R-:W-:Y:S02]  /*4720*/  ISETP.GE.AND P5, PT, R6, UR25, PT ;  /* 0x0000001906007c0c */ /* 0x000fe4000bfa6270 */
[----:B------:R-:W-:Y:S02]  /*4730*/  IADD3 R6, R0, 0x39, RZ ;  /* 0x0000003900067810 */ /* 0x000fe40007ffe0ff */
[----:B------:R-:W-:Y:S02]  /*4740*/  FSEL R51, R51, -INF , !P2 ;  /* 0xff80000033337808 */ /* 0x000fe40005000000 */
[----:B------:R-:W-:Y:S02]  /*4750*/  FMNMX R4, R50, R13, !PT ;  /* 0x0000000d32047209 */ /* 0x000fe40007800000 */
[----:B------:R-:W-:-:S02]  /*4760*/  FSEL R44, R44, -INF , !P4 ;  /* 0xff8000002c2c7808 */ /* 0x000fc40006000000 */
[----:B------:R-:W-:Y:S02]  /*4770*/  ISETP.GE.AND P4, PT, R6, UR25, PT ;  /* 0x0000001906007c0c */ /* 0x000fe4000bf86270 */
[----:B------:R-:W-:Y:S02]  /*4780*/  FSEL R54, R54, -INF , !P5 ;  /* 0xff80000036367808 */ /* 0x000fe40006800000 */
[----:B------:R-:W-:Y:S02]  /*4790*/  FMNMX R13, R51, R4, !PT ;  /* 0x00000004330d7209 */ /* 0x000fe40007800000 */
[----:B------:R-:W-:Y:S02]  /*47a0*/  FSEL R55, R55, -INF , !P4 ;  /* 0xff80000037377808 */ /* 0x000fe40006000000 */
[----:B------:R-:W-:Y:S02]  /*47b0*/  FMNMX R4, R54, R13, !PT ;  /* 0x0000000d36047209 */ /* 0x000fe40007800000 */
[----:B------:R-:W-:-:S02]  /*47c0*/  P2R R15, PR, RZ, 0x2 ;  /* 0x00000002ff0f7803 */ /* 0x000fc40000000000 */
[----:B------:R-:W-:Y:S02]  /*47d0*/  FMNMX R10, R55, R4, !PT ;  /* 0x00000004370a7209 */ /* 0x000fe40007800000 */
[----:B------:R-:W-:Y:S02]  /*47e0*/  FMNMX R4, R11, R8, !PT ;  /* 0x000000080b047209 */ /* 0x000fe40007800000 */
[----:B------:R-:W-:Y:S01]  /*47f0*/  FSEL R45, R45, -INF , !P6 ;  /* 0xff8000002d2d7808 */ /* 0x000fe20007000000 */
[----:B------:R-:W1:Y:S01]  /*4800*/  SHFL.BFLY PT, R13, R10, 0x1, 0x1f ;  /* 0x0c201f000a0d7f89 */ /* 0x000e6200000e0000 */
[----:B------:R-:W-:Y:S02]  /*4810*/  FSEL R48, R48, -INF , !P3 ;  /* 0xff80000030307808 */ /* 0x000fe40005800000 */
[----:B------:R-:W-:Y:S02]  /*4820*/  FSEL R49, R49, -INF , !P2 ;  /* 0xff80000031317808 */ /* 0x000fe40005000000 */
[----:B------:R-:W-:-:S02]  /*4830*/  FSEL R52, R52, -INF , !P5 ;  /* 0xff80000034347808 */ /* 0x000fc40006800000 */
[----:B------:R-:W-:Y:S02]  /*4840*/  FSEL R53, R53, -INF , !P4 ;  /* 0xff80000035357808 */ /* 0x000fe40006000000 */
[----:B-1----:R-:W-:-:S05]  /*4850*/  FMNMX R12, R10, R13, !PT ;  /* 0x0000000d0a0c7209 */ /* 0x002fca0007800000 */
[----:B------:R-:W1:Y:S02]  /*4860*/  SHFL.BFLY PT, R13, R12, 0x2, 0x1f ;  /* 0x0c401f000c0d7f89 */ /* 0x000e6400000e0000 */
[----:B-1----:R-:W-:Y:S02]  /*4870*/  FMNMX R6, R12, R13, !PT ;  /* 0x0000000d0c067209 */ /* 0x002fe40007800000 */
[----:B------:R-:W-:Y:S02]  /*4880*/  FMNMX R13, R25, R4, !PT ;  /* 0x00000004190d7209 */ /* 0x000fe40007800000 */
[----:B------:R-:W-:Y:S02]  /*4890*/  FSETP.NEU.AND P1, PT, R6, -INF , PT ;  /* 0xff8000000600780b */ /* 0x000fe40003f2d000 */
[----:B------:R-:W-:Y:S02]  /*48a0*/  FMNMX R4, R28, R13, !PT ;  /* 0x0000000d1c047209 */ /* 0x000fe40007800000 */
[----:B------:R-:W-:-:S02]  /*48b0*/  FSEL R14, R6, RZ, P1 ;  /* 0x000000ff060e7208 */ /* 0x000fc40000800000 */
[----:B------:R-:W-:Y:S02]  /*48c0*/  FMNMX R13, R29, R4, !PT ;  /* 0x000000041d0d7209 */ /* 0x000fe40007800000 */
[----:B------:R-:W-:Y:S01]  /*48d0*/  ISETP.NE.AND P1, PT, R15, RZ, PT ;  /* 0x000000ff0f00720c */ /* 0x000fe20003f25270 */
[----:B------:R-:W-:Y:S01]  /*48e0*/  FMUL R10, R14, UR26 ;  /* 0x0000001a0e0a7c20 */ /* 0x000fe20008400000 */
[----:B------:R-:W-:Y:S01]  /*48f0*/  FMNMX R4, R32, R13, !PT ;  /* 0x0000000d20047209 */ /* 0x000fe20007800000 */
[----:B------:R-:W-:Y:S02]  /*4900*/  FADD R14, -R14, R9 ;  /* 0x000000090e0e7221 */ /* 0x000fe40000000100 */
        /* <DEDUP_REMOVED lines=18> */
[----:B------:R-:W-:Y:S01]  /*4a30*/  FFMA R21, R55, UR26, -R10 ;  /* 0x0000001a37157c23 */ /* 0x000fe2000800080a */
[----:B------:R-:W-:Y:S01]  /*4a40*/  FSETP.GEU.AND P2, PT, R30, -126, PT ;  /* 0xc2fc00001e00780b */ /* 0x000fe20003f4e000 */
[----:B------:R-:W-:Y:S01]  /*4a50*/  @!P6 FMUL R26, R26, 0.5 ;  /* 0x3f0000001a1ae820 */ /* 0x000fe20000400000 */
[----:B------:R-:W-:Y:S01]  /*4a60*/  FMNMX R4, R44, R13, !PT ;  /* 0x0000000d2c047209 */ /* 0x000fe20007800000 */
[----:B------:R-:W-:Y:S01]  /*4a70*/  FMUL R14, R14, UR26 ;  /* 0x0000001a0e0e7c20 */ /* 0x000fe20008400000 */
[----:B------:R-:W-:Y:S01]  /*4a80*/  FSETP.GEU.AND P4, PT, R34, -126, PT ;  /* 0xc2fc00002200780b */ /* 0x000fe20003f8e000 */
[----:B------:R-:W-:Y:S01]  /*4a90*/  @!P3 FMUL R27, R27, 0.5 ;  /* 0x3f0000001b1bb820 */ /* 0x000fe20000400000 */
[----:B------:R-:W-:Y:S01]  /*4aa0*/  FMNMX R13, R45, R4, !PT ;  /* 0x000000042d0d7209 */ /* 0x000fe20007800000 */
[----:B------:R-:W1:Y:S02]  /*4ab0*/  MUFU.EX2 R18, R26 ;  /* 0x0000001a00127308 */ /* 0x000e640000000800 */
[----:B------:R-:W-:Y:S01]  /*4ac0*/  @!P5 FMUL R12, R12, 0.5 ;  /* 0x3f0000000c0cd820 */ /* 0x000fe20000400000 */
[----:B------:R-:W-:-:S03]  /*4ad0*/  FMNMX R4, R48, R13, !PT ;  /* 0x0000000d30047209 */ /* 0x000fc60007800000 */
[----:B------:R-:W-:Y:S01]  /*4ae0*/  @!P2 FMUL R30, R30, 0.5 ;  /* 0x3f0000001e1ea820 */ /* 0x000fe20000400000 */
[----:B------:R-:W-:Y:S01]  /*4af0*/  FMNMX R13, R49, R4, !PT ;  /* 0x00000004310d7209 */ /* 0x000fe20007800000 */
[----:B------:R-:W2:Y:S02]  /*4b00*/  MUFU.EX2 R31, R27 ;  /* 0x0000001b001f7308 */ /* 0x000ea40000000800 */
[----:B------:R-:W-:Y:S01]  /*4b10*/  @!P4 FMUL R34, R34, 0.5 ;  /* 0x3f0000002222c820 */ /* 0x000fe20000400000 */
[----:B------:R-:W-:-:S04]  /*4b20*/  FMNMX R4, R52, R13, !PT ;  /* 0x0000000d34047209 */ /* 0x000fc80007800000 */
[----:B------:R-:W-:Y:S01]  /*4b30*/  FMNMX R4, R53, R4, !PT ;  /* 0x0000000435047209 */ /* 0x000fe20007800000 */
[----:B------:R3:W4:Y:S01]  /*4b40*/  MUFU.EX2 R35, R12 ;  /* 0x0000000c00237308 */ /* 0x0007220000000800 */
[----:B-1----:R-:W-:Y:S01]  /*4b50*/  @!P6 FMUL R18, R18, R18 ;  /* 0x000000121212e220 */ /* 0x002fe20000400000 */
[----:B------:R-:W-:Y:S02]  /*4b60*/  FSETP.GEU.AND P6, PT, R15, -126, PT ;  /* 0xc2fc00000f00780b */ /* 0x000fe40003fce000 */
[----:B------:R-:W1:Y:S04]  /*4b70*/  SHFL.BFLY PT, R13, R4, 0x1, 0x1f ;  /* 0x0c201f00040d7f89 */ /* 0x000e6800000e0000 */
[----:B------:R-:W5:Y:S01]  /*4b80*/  MUFU.EX2 R20, R30 ;  /* 0x0000001e00147308 */ /* 0x000f620000000800 */
[----:B--2---:R-:W-:Y:S01]  /*4b90*/  @!P3 FMUL R31, R31, R31 ;  /* 0x0000001f1f1fb220 */ /* 0x004fe20000400000 */
[----:B------:R-:W-:Y:S01]  /*4ba0*/  FSETP.GEU.AND P3, PT, R38, -126, PT ;  /* 0xc2fc00002600780b */ /* 0x000fe20003f6e000 */
[----:B---3--:R-:W-:-:S04]  /*4bb0*/  FFMA R12, R43, UR26, -R10 ;  /* 0x0000001a2b0c7c23 */ /* 0x008fc8000800080a */
[----:B------:R-:W-:Y:S01]  /*4bc0*/  @!P6 FMUL R15, R15, 0.5 ;  /* 0x3f0000000f0fe820 */ /* 0x000fe20000400000 */
[----:B------:R-:W2:Y:S01]  /*4bd0*/  MUFU.EX2 R22, R34 ;  /* 0x0000002200167308 */ /* 0x000ea20000000800 */
[----:B----4-:R-:W-:Y:S01]  /*4be0*/  @!P5 FMUL R35, R35, R35 ;  /* 0x000000232323d220 */ /* 0x010fe20000400000 */
[----:B------:R-:W-:-:S05]  /*4bf0*/  FSETP.GEU.AND P5, PT, R17, -126, PT ;  /* 0xc2fc00001100780b */ /* 0x000fca0003fae000 */
[----:B------:R-:W-:Y:S01]  /*4c00*/  @!P3 FMUL R38, R38, 0.5 ;  /* 0x3f0000002626b820 */ /* 0x000fe20000400000 */
[----:B------:R3:W4:Y:S01]  /*4c10*/  MUFU.EX2 R39, R15 ;  /* 0x0000000f00277308 */ /* 0x0007220000000800 */
[----:B-----5:R-:W-:Y:S01]  /*4c20*/  @!P2 FMUL R20, R20, R20 ;  /* 0x000000141414a220 */ /* 0x020fe20000400000 */
[----:B------:R-:W-:Y:S02]  /*4c30*/  FSETP.GEU.AND P2, PT, R16, -126, PT ;  /* 0xc2fc00001000780b */ /* 0x000fe40003f4e000 */
[----:B-1----:R-:W-:-:S03]  /*4c40*/  FMNMX R4, R4, R13, !PT ;  /* 0x0000000d04047209 */ /* 0x002fc60007800000 */
[----:B------:R-:W-:Y:S01]  /*4c50*/  @!P5 FMUL R17, R17, 0.5 ;  /* 0x3f0000001111d820 */ /* 0x000fe20000400000 */
[----:B------:R-:W1:Y:S01]  /*4c60*/  MUFU.EX2 R42, R38 ;  /* 0x00000026002a7308 */ /* 0x000e620000000800 */
[----:B--2---:R-:W-:Y:S01]  /*4c70*/  @!P4 FMUL R22, R22, R22 ;  /* 0x000000161616c220 */ /* 0x004fe20000400000 */
[----:B------:R-:W-:Y:S01]  /*4c80*/  FSETP.GEU.AND P4, PT, R12, -126, PT ;  /* 0xc2fc00000c00780b */ /* 0x000fe20003f8e000 */
[----:B------:R-:W2:Y:S01]  /*4c90*/  SHFL.BFLY PT, R13, R4, 0x2, 0x1f ;  /* 0x0c401f00040d7f89 */ /* 0x000ea200000e0000 */
[----:B---3--:R-:W-:-:S03]  /*4ca0*/  FFMA R15, R46, UR26, -R10 ;  /* 0x0000001a2e0f7c23 */ /* 0x008fc6000800080a */
[----:B------:R-:W-:Y:S01]  /*4cb0*/  @!P2 FMUL R16, R16, 0.5 ;  /* 0x3f0000001010a820 */ /* 0x000fe20000400000 */
[----:B------:R3:W5:Y:S01]  /*4cc0*/  MUFU.EX2 R89, R17 ;  /* 0x0000001100597308 */ /* 0x0007620000000800 */
[----:B----4-:R-:W-:Y:S01]  /*4cd0*/  @!P6 FMUL R39, R39, R39 ;  /* 0x000000272727e220 */ /* 0x010fe20000400000 */
[----:B------:R-:W-:-:S05]  /*4ce0*/  FSETP.GEU.AND P6, PT, R15, -126, PT ;  /* 0xc2fc00000f00780b */ /* 0x000fca0003fce000 */
[----:B------:R-:W-:Y:S01]  /*4cf0*/  @!P4 FMUL R12, R12, 0.5 ;  /* 0x3f0000000c0cc820 */ /* 0x000fe20000400000 */
[----:B------:R4:W2:Y:S01]  /*4d00*/  MUFU.EX2 R43, R16 ;  /* 0x00000010002b7308 */ /* 0x0008a20000000800 */
[----:B-1----:R-:W-:Y:S01]  /*4d10*/  @!P3 FMUL R42, R42, R42 ;  /* 0x0000002a2a2ab220 */ /* 0x002fe20000400000 */
[----:B------:R-:W-:Y:S01]  /*4d20*/  FSETP.GEU.AND P3, PT, R19, -126, PT ;  /* 0xc2fc00001300780b */ /* 0x000fe20003f6e000 */
[----:B---3--:R-:W-:-:S04]  /*4d30*/  FFMA R17, R51, UR26, -R10 ;  /* 0x0000001a33117c23 */ /* 0x008fc8000800080a */
[----:B------:R-:W-:Y:S01]  /*4d40*/  @!P6 FMUL R15, R15, 0.5 ;  /* 0x3f0000000f0fe820 */ /* 0x000fe20000400000 */
[----:B------:R1:W3:Y:S01]  /*4d50*/  MUFU.EX2 R46, R12 ;  /* 0x0000000c002e7308 */ /* 0x0002e20000000800 */
[--C-:B----4-:R-:W-:Y:S01]  /*4d60*/  FFMA R16, R50, UR26, -R10.reuse ;  /* 0x0000001a32107c23 */ /* 0x110fe2000800080a */
[----:B-----5:R-:W-:Y:S01]  /*4d70*/  @!P5 FMUL R89, R89, R89 ;  /* 0x000000595959d220 */ /* 0x020fe20000400000 */
[----:B--2---:R-:W-:Y:S02]  /*4d80*/  FMNMX R4, R4, R13, !PT ;  /* 0x0000000d04047209 */ /* 0x004fe40007800000 */
[----:B------:R-:W-:Y:S02]  /*4d90*/  FSETP.GEU.AND P5, PT, R17, -126, PT ;  /* 0xc2fc00001100780b */ /* 0x000fe40003fae000 */
[----:B------:R-:W-:Y:S01]  /*4da0*/  @!P3 FMUL R19, R19, 0.5 ;  /* 0x3f0000001313b820 */ /* 0x000fe20000400000 */
[----:B------:R-:W2:Y:S01]  /*4db0*/  MUFU.EX2 R47, R15 ;  /* 0x0000000f002f7308 */ /* 0x000ea20000000800 */
[----:B------:R-:W-:Y:S01]  /*4dc0*/  @!P2 FMUL R43, R43, R43 ;  /* 0x0000002b2b2ba220 */ /* 0x000fe20000400000 */
[----:B------:R-:W-:Y:S01]  /*4dd0*/  FSETP.GEU.AND P2, PT, R16, -126, PT ;  /* 0xc2fc00001000780b */ /* 0x000fe20003f4e000 */
[----:B-1----:R-:W-:-:S05]  /*4de0*/  FFMA R12, R54, UR26, -R10 ;  /* 0x0000001a360c7c23 */ /* 0x002fca000800080a */
[----:B------:R-:W1:Y:S01]  /*4df0*/  MUFU.EX2 R50, R19 ;  /* 0x0000001300327308 */ /* 0x000e620000000800 */
[----:B---3--:R-:W-:Y:S01]  /*4e00*/  @!P4 FMUL R46, R46, R46 ;  /* 0x0000002e2e2ec220 */ /* 0x008fe20000400000 */
[----:B------:R-:W-:Y:S01]  /*4e10*/  FSETP.NEU.AND P4, PT, R4, -INF , PT ;  /* 0xff8000000400780b */ /* 0x000fe20003f8d000 */
[----:B------:R-:W-:-:S03]  /*4e20*/  @!P5 FMUL R17, R17, 0.5 ;  /* 0x3f0000001111d820 */ /* 0x000fc60000400000 */
[----:B------:R-:W-:Y:S01]  /*4e30*/  FSEL R13, R4, RZ, P4 ;  /* 0x000000ff040d7208 */ /* 0x000fe20002000000 */
[----:B------:R-:W-:Y:S01]  /*4e40*/  @!P2 FMUL R16, R16, 0.5 ;  /* 0x3f0000001010a820 */ /* 0x000fe20000400000 */
[----:B------:R-:W3:Y:S01]  /*4e50*/  MUFU.EX2 R54, R17 ;  /* 0x0000001100367308 */ /* 0x000ee20000000800 */
[----:B--2---:R-:W-:Y:S01]  /*4e60*/  @!P6 FMUL R47, R47, R47 ;  /* 0x0000002f2f2fe220 */ /* 0x004fe20000400000 */
[----:B------:R-:W-:Y:S01]  /*4e70*/  FSETP.GEU.AND P6, PT, R21, -126, PT ;  /* 0xc2fc00001500780b */ /* 0x000fe20003fce000 */
[C---:B------:R-:W-:Y:S01]  /*4e80*/  FMUL R10, R13.reuse, UR26 ;  /* 0x0000001a0d0a7c20 */ /* 0x040fe20008400000 */
[----:B------:R-:W-:Y:S01]  /*4e90*/  FSETP.GEU.AND P4, PT, R12, -126, PT ;  /* 0xc2fc00000c00780b */ /* 0x000fe20003f8e000 */
[----:B------:R-:W-:Y:S01]  /*4ea0*/  FADD R13, -R13, R8 ;  /* 0x000000080d0d7221 */ /* 0x000fe20000000100 */
[----:B------:R-:W-:Y:S01]  /*4eb0*/  FADD R8, R18, R89 ;  /* 0x0000005912087221 */ /* 0x000fe20000000000 */
[--C-:B------:R-:W-:Y:S01]  /*4ec0*/  FFMA R11, R11, UR26, -R10.reuse ;  /* 0x0000001a0b0b7c23 */ /* 0x100fe2000800080a */
[----:B------:R-:W2:Y:S01]  /*4ed0*/  MUFU.EX2 R51, R16 ;  /* 0x0000001000337308 */ /* 0x000ea20000000800 */
[----:B-1----:R-:W-:Y:S01]  /*4ee0*/  @!P3 FMUL R50, R50, R50 ;  /* 0x000000323232b220 */ /* 0x002fe20000400000 */
[--C-:B------:R-:W-:Y:S01]  /*4ef0*/  FFMA R28, R28, UR26, -R10.reuse ;  /* 0x0000001a1c1c7c23 */ /* 0x100fe2000800080a */
[--C-:B------:R-:W-:Y:S01]  /*4f00*/  FFMA R25, R25, UR26, -R10.reuse ;  /* 0x0000001a19197c23 */ /* 0x100fe2000800080a */
[----:B------:R-:W-:Y:S01]  /*4f10*/  FSETP.GEU.AND P3, PT, R11, -126, PT ;  /* 0xc2fc00000b00780b */ /* 0x000fe20003f6e000 */
[--C-:B------:R-:W-:Y:S01]  /*4f20*/  FFMA R32, R32, UR26, -R10.reuse ;  /* 0x0000001a20207c23 */ /* 0x100fe2000800080a */
[--C-:B------:R-:W-:Y:S01]  /*4f30*/  FFMA R33, R33, UR26, -R10.reuse ;  /* 0x0000001a21217c23 */ /* 0x100fe2000800080a */
[----:B------:R-:W-:Y:S01]  /*4f40*/  @!P6 FMUL R21, R21, 0.5 ;  /* 0x3f0000001515e820 */ /* 0x000fe20000400000 */
[--C-:B------:R-:W-:Y:S01]  /*4f50*/  FFMA R29, R29, UR26, -R10.reuse ;  /* 0x0000001a1d1d7c23 */ /* 0x100fe2000800080a */
[----:B---3--:R-:W-:Y:S01]  /*4f60*/  @!P5 FMUL R54, R54, R54 ;  /* 0x000000363636d220 */ /* 0x008fe20000400000 */
[----:B------:R-:W-:Y:S01]  /*4f70*/  FSETP.GEU.AND P5, PT, R28, -126, PT ;  /* 0xc2fc00001c00780b */ /* 0x000fe20003fae000 */
[----:B------:R-:W-:Y:S01]  /*4f80*/  @!P4 FMUL R12, R12, 0.5 ;  /* 0x3f0000000c0cc820 */ /* 0x000fe20000400000 */
[----:B------:R-:W1:Y:S01]  /*4f90*/  MUFU.EX2 R88, R21 ;  /* 0x0000001500587308 */ /* 0x000e620000000800 */
[--C-:B------:R-:W-:Y:S01]  /*4fa0*/  FFMA R37, R37, UR26, -R10.reuse ;  /* 0x0000001a25257c23 */ /* 0x100fe2000800080a */
[--C-:B------:R-:W-:Y:S01]  /*4fb0*/  FFMA R36, R36, UR26, -R10.reuse ;  /* 0x0000001a24247c23 */ /* 0x100fe2000800080a */
[--C-:B------:R-:W-:Y:S01]  /*4fc0*/  FFMA R40, R40, UR26, -R10.reuse ;  /* 0x0000001a28287c23 */ /* 0x100fe2000800080a */
[--C-:B------:R-:W-:Y:S01]  /*4fd0*/  FFMA R41, R41, UR26, -R10.reuse ;  /* 0x0000001a29297c23 */ /* 0x100fe2000800080a */
[----:B------:R-:W-:Y:S01]  /*4fe0*/  @!P3 FMUL R11, R11, 0.5 ;  /* 0x3f0000000b0bb820 */ /* 0x000fe20000400000 */
[----:B--2---:R-:W-:Y:S01]  /*4ff0*/  @!P2 FMUL R51, R51, R51 ;  /* 0x000000333333a220 */ /* 0x004fe20000400000 */
[----:B------:R-:W-:Y:S01]  /*5000*/  FSETP.GEU.AND P2, PT, R25, -126, PT ;  /* 0xc2fc00001900780b */ /* 0x000fe20003f4e000 */
[----:B------:R-:W2:Y:S01]  /*5010*/  MUFU.EX2 R55, R12 ;  /* 0x0000000c00377308 */ /* 0x000ea20000000800 */
[--C-:B------:R-:W-:Y:S01]  /*5020*/  FFMA R44, R44, UR26, -R10.reuse ;  /* 0x0000001a2c2c7c23 */ /* 0x100fe2000800080a */
[--C-:B------:R-:W-:Y:S01]  /*5030*/  FFMA R45, R45, UR26, -R10.reuse ;  /* 0x0000001a2d2d7c23 */ /* 0x100fe2000800080a */
[----:B------:R-:W-:Y:S01]  /*5040*/  @!P5 FMUL R28, R28, 0.5 ;  /* 0x3f0000001c1cd820 */ /* 0x000fe20000400000 */
[--C-:B------:R-:W-:Y:S01]  /*5050*/  FFMA R48, R48, UR26, -R10.reuse ;  /* 0x0000001a30307c23 */ /* 0x100fe2000800080a */
[--C-:B------:R-:W-:Y:S01]  /*5060*/  FFMA R49, R49, UR26, -R10.reuse ;  /* 0x0000001a31317c23 */ /* 0x100fe2000800080a */
[--C-:B------:R-:W-:Y:S01]  /*5070*/  FFMA R52, R52, UR26, -R10.reuse ;  /* 0x0000001a34347c23 */ /* 0x100fe2000800080a */
[----:B------:R-:W-:Y:S01]  /*5080*/  FFMA R10, R53, UR26, -R10 ;  /* 0x0000001a350a7c23 */ /* 0x000fe2000800080a */
[----:B------:R-:W3:Y:S01]  /*5090*/  MUFU.EX2 R24, R11 ;  /* 0x0000000b00187308 */ /* 0x000ee20000000800 */
[----:B-1----:R-:W-:Y:S01]  /*50a0*/  @!P6 FMUL R88, R88, R88 ;  /* 0x000000585858e220 */ /* 0x002fe20000400000 */
[----:B------:R-:W-:Y:S01]  /*50b0*/  FSETP.GEU.AND P6, PT, R32, -126, PT ;  /* 0xc2fc00002000780b */ /* 0x000fe20003fce000 */
[----:B------:R-:W-:Y:S01]  /*50c0*/  FMUL R13, R13, UR26 ;  /* 0x0000001a0d0d7c20 */ /* 0x000fe20008400000 */
[----:B------:R-:W-:Y:S01]  /*50d0*/  @!P2 FMUL R25, R25, 0.5 ;  /* 0x3f0000001919a820 */ /* 0x000fe20000400000 */
[----:B------:R-:W-:Y:S01]  /*50e0*/  FADD R23, R22, R51 ;  /* 0x0000003316177221 */ /* 0x000fe20000000000 */
[----:B------:R-:W-:Y:S01]  /*50f0*/  FADD R16, R20, R47 ;  /* 0x0000002f14107221 */ /* 0x000fe20000000000 */
[----:B------:R-:W-:Y:S01]  /*5100*/  FADD R27, R43, R88 ;  /* 0x000000582b1b7221 */ /* 0x000fe20000000000 */
[----:B------:R-:W1:Y:S01]  /*5110*/  MUFU.EX2 R26, R28 ;  /* 0x0000001c001a7308 */ /* 0x000e620000000800 */
[----:B--2---:R-:W-:Y:S01]  /*5120*/  @!P4 FMUL R55, R55, R55 ;  /* 0x000000373737c220 */ /* 0x004fe20000400000 */
[----:B------:R-:W-:-:S05]  /*5130*/  FSETP.GEU.AND P4, PT, R29, -126, PT ;  /* 0xc2fc00001d00780b */ /* 0x000fca0003f8e000 */
[----:B------:R-:W-:Y:S01]  /*5140*/  @!P6 FMUL R32, R32, 0.5 ;  /* 0x3f0000002020e820 */ /* 0x000fe20000400000 */
[----:B------:R2:W4:Y:S01]  /*5150*/  MUFU.EX2 R15, R25 ;  /* 0x00000019000f7308 */ /* 0x0005220000000800 */
[----:B---3--:R-:W-:Y:S01]  /*5160*/  @!P3 FMUL R24, R24, R24 ;  /* 0x000000181818b220 */ /* 0x008fe20000400000 */
[----:B------:R-:W-:-:S05]  /*5170*/  FSETP.GEU.AND P3, PT, R33, -126, PT ;  /* 0xc2fc00002100780b */ /* 0x000fca0003f6e000 */
[----:B------:R-:W-:Y:S01]  /*5180*/  @!P4 FMUL R29, R29, 0.5 ;  /* 0x3f0000001d1dc820 */ /* 0x000fe20000400000 */
[----:B------:R-:W3:Y:S01]  /*5190*/  MUFU.EX2 R32, R32 ;  /* 0x0000002000207308 */ /* 0x000ee20000000800 */
[----:B-1----:R-:W-:Y:S01]  /*51a0*/  @!P5 FMUL R26, R26, R26 ;  /* 0x0000001a1a1ad220 */ /* 0x002fe20000400000 */
[----:B------:R-:W-:Y:S01]  /*51b0*/  FSETP.GEU.AND P5, PT, R37, -126, PT ;  /* 0xc2fc00002500780b */ /* 0x000fe20003fae000 */
[----:B--2---:R-:W-:-:S04]  /*51c0*/  FADD R25, R42, R55 ;  /* 0x000000372a197221 */ /* 0x004fc80000000000 */
[----:B------:R-:W-:Y:S01]  /*51d0*/  @!P3 FMUL R33, R33, 0.5 ;  /* 0x3f0000002121b820 */ /* 0x000fe20000400000 */
[----:B------:R-:W1:Y:S01]  /*51e0*/  MUFU.EX2 R11, R29 ;  /* 0x0000001d000b7308 */ /* 0x000e620000000800 */
[----:B----4-:R-:W-:Y:S01]  /*51f0*/  @!P2 FMUL R15, R15, R15 ;  /* 0x0000000f0f0fa220 */ /* 0x010fe20000400000 */
        /* <DEDUP_REMOVED lines=18> */
[----:B------:R3:W4:Y:S01]  /*5320*/  MUFU.EX2 R17, R40 ;  /* 0x0000002800117308 */ /* 0x0007220000000800 */
[----:B-1----:R-:W-:Y:S01]  /*5330*/  @!P2 FMUL R30, R30, R30 ;  /* 0x0000001e1e1ea220 */ /* 0x002fe20000400000 */
[----:B------:R-:W-:-:S05]  /*5340*/  FSETP.GEU.AND P2, PT, R45, -126, PT ;  /* 0xc2fc00002d00780b */ /* 0x000fca0003f4e000 */
[----:B------:R-:W-:Y:S01]  /*5350*/  @!P5 FMUL R48, R48, 0.5 ;  /* 0x3f0000003030d820 */ /* 0x000fe20000400000 */
[----:B------:R-:W1:Y:S01]  /*5360*/  MUFU.EX2 R19, R44 ;  /* 0x0000002c00137308 */ /* 0x000e620000000800 */
[----:B--2---:R-:W-:Y:S01]  /*5370*/  @!P6 FMUL R12, R12, R12 ;  /* 0x0000000c0c0ce220 */ /* 0x004fe20000400000 */
[----:B------:R-:W-:Y:S01]  /*5380*/  FSETP.GEU.AND P6, PT, R52, -126, PT ;  /* 0xc2fc00003400780b */ /* 0x000fe20003fce000 */
[----:B---3--:R-:W-:Y:S01]  /*5390*/  FADD R40, R8, R23 ;  /* 0x0000001708287221 */ /* 0x008fe20000000000 */
[----:B------:R-:W-:Y:S01]  /*53a0*/  FADD R8, R31, R46 ;  /* 0x0000002e1f087221 */ /* 0x000fe20000000000 */
[----:B------:R-:W-:Y:S02]  /*53b0*/  FADD R23, R39, R54 ;  /* 0x0000003627177221 */ /* 0x000fe40000000000 */
[----:B------:R-:W-:Y:S01]  /*53c0*/  @!P2 FMUL R45, R45, 0.5 ;  /* 0x3f0000002d2da820 */ /* 0x000fe20000400000 */
[----:B------:R-:W2:Y:S01]  /*53d0*/  MUFU.EX2 R21, R48 ;  /* 0x0000003000157308 */ /* 0x000ea20000000800 */
[----:B----4-:R-:W-:Y:S01]  /*53e0*/  @!P4 FMUL R17, R17, R17 ;  /* 0x000000111111c220 */ /* 0x010fe20000400000 */
[----:B------:R-:W-:Y:S01]  /*53f0*/  FSETP.GEU.AND P4, PT, R49, -126, PT ;  /* 0xc2fc00003100780b */ /* 0x000fe20003f8e000 */
[----:B------:R-:W-:-:S02]  /*5400*/  FADD R41, R8, R23 ;  /* 0x0000001708297221 */ /* 0x000fc40000000000 */
[----:B------:R-:W-:Y:S01]  /*5410*/  FADD R8, R24, R17 ;  /* 0x0000001118087221 */ /* 0x000fe20000000000 */
[----:B------:R-:W-:Y:S01]  /*5420*/  F2FP.BF16.F32.PACK_AB R24, R15, R24 ;  /* 0x000000180f18723e */ /* 0x000fe200000010ff */
        /* <DEDUP_REMOVED lines=8> */
[----:B---3--:R-:W-:Y:S02]  /*54b0*/  FADD R45, R16, R25 ;  /* 0x00000019102d7221 */ /* 0x008fe40000000000 */
[----:B------:R-:W-:Y:S02]  /*54c0*/  FADD R23, R32, R21 ;  /* 0x0000001520177221 */ /* 0x000fe40000000000 */
[----:B------:R-:W-:Y:S01]  /*54d0*/  @!P3 FMUL R10, R10, 0.5 ;  /* 0x3f0000000a0ab820 */ /* 0x000fe20000400000 */
[----:B------:R-:W2:Y:S01]  /*54e0*/  MUFU.EX2 R36, R49 ;  /* 0x0000003100247308 */ /* 0x000ea20000000800 */
[----:B----4-:R-:W-:Y:S01]  /*54f0*/  @!P2 FMUL R34, R34, R34 ;  /* 0x000000222222a220 */ /* 0x010fe20000400000 */
[----:B------:R-:W-:Y:S01]  /*5500*/  FSETP.GEU.AND P2, PT, R14, -126, PT ;  /* 0xc2fc00000e00780b */ /* 0x000fe20003f4e000 */
[----:B------:R-:W-:Y:S01]  /*5510*/  FADD R8, R8, R23 ;  /* 0x0000001708087221 */ /* 0x000fe20000000000 */
[----:B------:R-:W-:Y:S01]  /*5520*/  FADD R40, R40, R45 ;  /* 0x0000002d28287221 */ /* 0x000fe20000000000 */
[----:B------:R-:W-:Y:S01]  /*5530*/  FADD R16, R11, R34 ;  /* 0x000000220b107221 */ /* 0x000fe20000000000 */
[----:B------:R-:W-:Y:S01]  /*5540*/  F2FP.BF16.F32.PACK_AB R34, R34, R19 ;  /* 0x000000132222723e */ /* 0x000fe200000010ff */
[----:B------:R-:W-:Y:S01]  /*5550*/  @!P5 FMUL R13, R13, 0.5 ;  /* 0x3f0000000d0dd820 */ /* 0x000fe20000400000 */
[----:B------:R3:W4:Y:S01]  /*5560*/  MUFU.EX2 R38, R10 ;  /* 0x0000000a00267308 */ /* 0x0007220000000800 */
[----:B-1----:R-:W-:-:S06]  /*5570*/  @!P6 FMUL R9, R9, R9 ;  /* 0x000000090909e220 */ /* 0x002fcc0000400000 */
[----:B------:R-:W-:Y:S01]  /*5580*/  @!P2 FMUL R14, R14, 0.5 ;  /* 0x3f0000000e0ea820 */ /* 0x000fe20000400000 */
[----:B------:R-:W1:Y:S01]  /*5590*/  MUFU.EX2 R13, R13 ;  /* 0x0000000d000d7308 */ /* 0x000e620000000800 */
[----:B---3--:R-:W-:Y:S01]  /*55a0*/  FADD R10, R35, R50 ;  /* 0x00000032230a7221 */ /* 0x008fe20000000000 */
[----:B--2---:R-:W-:-:S03]  /*55b0*/  @!P4 FMUL R36, R36, R36 ;  /* 0x000000242424c220 */ /* 0x004fc60000400000 */
[----:B------:R-:W-:Y:S01]  /*55c0*/  FADD R44, R10, R27 ;  /* 0x0000001b0a2c7221 */ /* 0x000fe20000000000 */
[----:B------:R-:W-:Y:S01]  /*55d0*/  FADD R10, R15, R12 ;  /* 0x0000000c0f0a7221 */ /* 0x000fe20000000000 */
[----:B------:R-:W-:Y:S01]  /*55e0*/  FADD R25, R33, R36 ;  /* 0x0000002421197221 */ /* 0x000fe20000000000 */
[----:B------:R2:W3:Y:S01]  /*55f0*/  MUFU.EX2 R28, R14 ;  /* 0x0000000e001c7308 */ /* 0x0004e20000000800 */
[----:B----4-:R-:W-:Y:S01]  /*5600*/  @!P3 FMUL R38, R38, R38 ;  /* 0x000000262626b220 */ /* 0x010fe20000400000 */
[----:B------:R-:W-:Y:S01]  /*5610*/  FADD R27, R30, R9 ;  /* 0x000000091e1b7221 */ /* 0x000fe20000000000 */
[----:B------:R-:W-:Y:S01]  /*5620*/  FADD R10, R10, R25 ;  /* 0x000000190a0a7221 */ /* 0x000fe20000000000 */
[----:B------:R-:W-:Y:S01]  /*5630*/  FADD R41, R41, R44 ;  /* 0x0000002c29297221 */ /* 0x000fe20000000000 */
[----:B------:R-:W-:Y:S01]  /*5640*/  FADD R29, R37, R38 ;  /* 0x00000026251d7221 */ /* 0x000fe20000000000 */
[----:B------:R-:W-:Y:S02]  /*5650*/  F2FP.BF16.F32.PACK_AB R25, R31, R18 ;  /* 0x000000121f19723e */ /* 0x000fe400000010ff */
[----:B------:R-:W-:Y:S01]  /*5660*/  FADD R41, R40, R41 ;  /* 0x0000002928297221 */ /* 0x000fe20000000000 */
[----:B--2---:R-:W-:Y:S01]  /*5670*/  FADD R14, R26, R19 ;  /* 0x000000131a0e7221 */ /* 0x004fe20000000000 */
[----:B------:R-:W-:Y:S01]  /*5680*/  FADD R29, R16, R29 ;  /* 0x0000001d101d7221 */ /* 0x000fe20000000000 */
[----:B-1----:R-:W-:Y:S01]  /*5690*/  @!P5 FMUL R13, R13, R13 ;  /* 0x0000000d0d0dd220 */ /* 0x002fe20000400000 */
[----:B------:R-:W-:Y:S01]  /*56a0*/  F2FP.BF16.F32.PACK_AB R30, R37, R30 ;  /* 0x0000001e251e723e */ /* 0x000fe200000010ff */
[----:B------:R-:W-:Y:S01]  /*56b0*/  FADD R27, R14, R27 ;  /* 0x0000001b0e1b7221 */ /* 0x000fe20000000000 */
[----:B------:R-:W-:Y:S01]  /*56c0*/  FADD R29, R10, R29 ;  /* 0x0000001d0a1d7221 */ /* 0x000fe20000000000 */
[----:B------:R-:W-:Y:S01]  /*56d0*/  SHF.L.U32 R10, R7, 0x1f, RZ ;  /* 0x0000001f070a7819 */ /* 0x000fe200000006ff */
[----:B------:R-:W-:Y:S01]  /*56e0*/  FMUL R56, R56, R13 ;  /* 0x0000000d38387220 */ /* 0x000fe20000400000 */
[----:B------:R-:W-:Y:S01]  /*56f0*/  FADD R8, R8, R27 ;  /* 0x0000001b08087221 */ /* 0x000fe20000000000 */
[----:B---3--:R-:W-:Y:S01]  /*5700*/  @!P2 FMUL R28, R28, R28 ;  /* 0x0000001c1c1ca220 */ /* 0x008fe20000400000 */
[----:B------:R1:W2:Y:S01]  /*5710*/  SYNCS.PHASECHK.TRANS64.TRYWAIT P2, [UR6+0xe000], R10 ;  /* 0x00e0000aff0075a7 */ /* 0x0002a20008040146 */
[----:B------:R-:W-:Y:S01]  /*5720*/  F2FP.BF16.F32.PACK_AB R27, R35, R20 ;  /* 0x00000014231b723e */ /* 0x000fe200000010ff */
[----:B------:R-:W-:Y:S01]  /*5730*/  FADD R8, R8, R29 ;  /* 0x0000001d08087221 */ /* 0x000fe20000000000 */
        /* <DEDUP_REMOVED lines=17> */
[----:B------:R-:W-:Y:S01]  /*5850*/  F2FP.BF16.F32.PACK_AB R28, R33, R32 ;  /* 0x00000020211c723e */ /* 0x000fe200000010ff */
[----:B------:R-:W-:Y:S01]  /*5860*/  FFMA R2, R13, R2, R8 ;  /* 0x000000020d027223 */ /* 0x000fe20000000008 */
[----:B------:R-:W-:Y:S01]  /*5870*/  F2FP.BF16.F32.PACK_AB R29, R39, R22 ;  /* 0x00000016271d723e */ /* 0x000fe200000010ff */
        /* <DEDUP_REMOVED lines=18> */
[----:B------:R-:W-:Y:S02]  /*59a0*/  F2FP.BF16.F32.PACK_AB R33, R46, R89 ;  /* 0x000000592e21723e */ /* 0x000fe400000010ff */
[----:B------:R-:W-:Y:S02]  /*59b0*/  F2FP.BF16.F32.PACK_AB R35, R50, R47 ;  /* 0x0000002f3223723e */ /* 0x000fe400000010ff */
[----:B------:R-:W-:Y:S02]  /*59c0*/  F2FP.BF16.F32.PACK_AB R36, R36, R21 ;  /* 0x000000152424723e */ /* 0x000fe400000010ff */
[----:B------:R-:W-:-:S02]  /*59d0*/  F2FP.BF16.F32.PACK_AB R37, R54, R51 ;  /* 0x000000333625723e */ /* 0x000fc400000010ff */
[----:B------:R-:W-:Y:S01]  /*59e0*/  F2FP.BF16.F32.PACK_AB R38, R38, R9 ;  /* 0x000000092626723e */ /* 0x000fe200000010ff */
[----:B-12---:R-:W-:Y:S06]  /*59f0*/  @!P0 BRA `(.L_x_39) ;  /* 0x0000000000048947 */ /* 0x006fec0003800000 */
[----:B------:R-:W-:Y:S01]  /*5a00*/  BPT.TRAP 0x1 ;  /* 0x000000040000795c */ /* 0x000fe20000300000 */
.L_x_39:
[----:B------:R-:W-:Y:S05]  /*5a10*/  @P2 BRA `(.L_x_40) ;  /* 0x0000000000082947 */ /* 0x000fea0003800000 */
[----:B------:R-:W1:Y:S02]  /*5a20*/  SYNCS.PHASECHK.TRANS64.TRYWAIT P2, [UR6+0xe000], R10 ;  /* 0x00e0000aff0075a7 */ /* 0x000e640008040146 */
[----:B-1----:R-:W-:Y:S05]  /*5a30*/  @!P2 BRA `(.L_x_41) ;  /* 0x000000280084a947 */ /* 0x002fea0003800000 */
.L_x_40:
        /* <DEDUP_REMOVED lines=23> */
.L_x_42:
[----:B------:R-:W-:-:S04]  /*5bb0*/  ULEA UR6, UR21, UR37, 0x3 ;  /* 0x0000002515067291 */ /* 0x000fc8000f8e183f */
[----:B------:R-:W-:-:S04]  /*5bc0*/  UIADD3 UR6, UR6, 0xe028, URZ ;  /* 0x0000e02806067890 */ /* 0x000fc8000fffe03f */
[----:B------:R-:W-:-:S09]  /*5bd0*/  UPRMT UR6, URZ, 0x654, UR6 ;  /* 0x000006543f067896 */ /* 0x000fd20008000006 */
[----:B------:R-:W-:Y:S01]  /*5be0*/  SYNCS.ARRIVE.TRANS64.RED.A1T0 RZ, [UR6], RZ ;  /* 0x000000ffffff79a7 */ /* 0x000fe20008100406 */
[----:B------:R-:W-:Y:S05]  /*5bf0*/  @P1 BRA `(.L_x_43) ;  /* 0x0000000000041947 */ /* 0x000fea0003800000 */
[----:B------:R-:W-:Y:S01]  /*5c00*/  BPT.TRAP 0x1 ;  /* 0x000000040000795c */ /* 0x000fe20000300000 */
.L_x_43:
[----:B------:R-:W-:-:S04]  /*5c10*/  UIADD3 UR21, UR21, 0x1, URZ ;  /* 0x0000000115157890 */ /* 0x000fc8000fffe03f */
[----:B------:R-:W-:-:S04]  /*5c20*/  UISETP.NE.AND UP0, UPT, UR21, 0x5, UPT ;  /* 0x000000051500788c */ /* 0x000fc8000bf05270 */
[----:B------:R-:W-:Y:S01]  /*5c30*/  USEL UR21, UR21, URZ, UP0 ;  /* 0x0000003f15157287 */ /* 0x000fe20008000000 */
[----:B------:R-:W-:Y:S11]  /*5c40*/  @!P0 BRA `(.L_x_44) ;  /* 0x0000000000048947 */ /* 0x000ff60003800000 */
[----:B------:R-:W-:Y:S01]  /*5c50*/  BPT.TRAP 0x1 ;  /* 0x000000040000795c */ /* 0x000fe20000300000 */
.L_x_44:
[----:B------:R-:W-:-:S04]  /*5c60*/  ULEA UR6, UR21, UR37, 0x3 ;  /* 0x0000002515067291 */ /* 0x000fc8000f8e183f */
[----:B------:R-:W-:-:S04]  /*5c70*/  UIADD3 UR6, UR6, 0xe028, URZ ;  /* 0x0000e02806067890 */ /* 0x000fc8000fffe03f */
[----:B------:R-:W-:-:S09]  /*5c80*/  UPRMT UR6, URZ, 0x654, UR6 ;  /* 0x000006543f067896 */ /* 0x000fd20008000006 */
[----:B------:R-:W-:Y:S01]  /*5c90*/  SYNCS.ARRIVE.TRANS64.RED.A1T0 RZ, [UR6], RZ ;  /* 0x000000ffffff79a7 */ /* 0x000fe20008100406 */
[----:B------:R-:W-:Y:S05]  /*5ca0*/  @P1 BRA `(.L_x_45) ;  /* 0x0000000000041947 */ /* 0x000fea0003800000 */
[----:B------:R-:W-:Y:S01]  /*5cb0*/  BPT.TRAP 0x1 ;  /* 0x000000040000795c */ /* 0x000fe20000300000 */
.L_x_45:
[----:B------:R-:W-:Y:S01]  /*5cc0*/  UIADD3 UR24, UR24, 0x1, URZ ;  /* 0x0000000118187890 */ /* 0x000fe2000fffe03f */
[C---:B------:R-:W-:Y:S01]  /*5cd0*/  ISETP.GT.AND P2, PT, R3.reuse, 0x1, PT ;  /* 0x000000010300780c */ /* 0x040fe20003f44270 */
[----:B------:R-:W-:Y:S01]  /*5ce0*/  UIADD3 UR21, UR21, 0x1, URZ ;  /* 0x0000000115157890 */ /* 0x000fe2000fffe03f */
[----:B------:R-:W-:Y:S01]  /*5cf0*/  VIADD R3, R3, 0xffffffff ;  /* 0xffffffff03037836 */ /* 0x000fe20000000000 */
[----:B------:R-:W-:Y:S01]  /*5d00*/  UISETP.NE.AND UP1, UPT, UR24, 0x5, UPT ;  /* 0x000000051800788c */ /* 0x000fe2000bf25270 */
[----:B------:R-:W-:Y:S01]  /*5d10*/  IADD3 R0, R0, 0x40, RZ ;  /* 0x0000004000007810 */ /* 0x000fe20007ffe0ff */
[----:B------:R-:W-:Y:S01]  /*5d20*/  UISETP.NE.AND UP0, UPT, UR21, 0x5, UPT ;  /* 0x000000051500788c */ /* 0x000fe2000bf05270 */
[----:B------:R-:W-:Y:S01]  /*5d30*/  IMAD.MOV.U32 R8, RZ, RZ, R4 ;  /* 0x000000ffff087224 */ /* 0x000fe200078e0004 */
[----:B------:R-:W-:Y:S01]  /*5d40*/  USEL UR6, URZ, 0x1, UP1 ;  /* 0x000000013f067887 */ /* 0x000fe20008800000 */
[----:B-1----:R-:W-:Y:S01]  /*5d50*/  MOV R9, R6 ;  /* 0x0000000600097202 */ /* 0x002fe20000000f00 */
[----:B------:R-:W-:-:S02]  /*5d60*/  USEL UR21, UR21, URZ, UP0 ;  /* 0x0000003f15157287 */ /* 0x000fc40008000000 */
[----:B------:R-:W-:Y:S02]  /*5d70*/  USEL UR24, UR24, URZ, UP1 ;  /* 0x0000003f18187287 */ /* 0x000fe40008800000 */
[----:B------:R-:W-:Y:S01]  /*5d80*/  LOP3.LUT R7, R7, UR6, RZ, 0x3c, !PT ;  /* 0x0000000607077c12 */ /* 0x000fe2000f8e3cff */
[----:B------:R-:W-:Y:S09]  /*5d90*/  @P2 BRA `(.L_x_46) ;  /* 0xffffffe000dc2947 */ /* 0x000ff2000383ffff */
.L_x_35:
[----:B------:R-:W1:Y:S01]  /*5da0*/  SHFL.BFLY PT, R3, R2, 0x1, 0x1f ;  /* 0x0c201f0002037f89 */ /* 0x000e6200000e0000 */
[----:B------:R-:W-:Y:S01]  /*5db0*/  BSSY B0, `(.L_x_47) ;  /* 0x0000023000007945 */ /* 0x000fe20003800000 */
[----:B------:R-:W-:Y:S01]  /*5dc0*/  IMAD.MOV.U32 R9, RZ, RZ, 0x7f800000 ;  /* 0x7f800000ff097424 */ /* 0x000fe200078e00ff */
[----:B------:R-:W-:Y:S01]  /*5dd0*/  MOV R11, 0x7f800000 ;  /* 0x7f800000000b7802 */ /* 0x000fe20000000f00 */
[----:B------:R-:W2:Y:S01]  /*5de0*/  SHFL.BFLY PT, R0, R5, 0x1, 0x1f ;  /* 0x0c201f0005007f89 */ /* 0x000ea200000e0000 */
[----:B-1----:R-:W-:Y:S01]  /*5df0*/  FADD R3, R3, R2 ;  /* 0x0000000203037221 */ /* 0x002fe20000000000 */
[----:B--2---:R-:W-:-:S04]  /*5e00*/  FADD R16, R0, R5 ;  /* 0x0000000500107221 */ /* 0x004fc80000000000 */
[----:B------:R-:W1:Y:S01]  /*5e10*/  SHFL.BFLY PT, R8, R3, 0x2, 0x1f ;  /* 0x0c401f0003087f89 */ /* 0x000e6200000e0000 */
[----:B------:R-:W-:-:S03]  /*5e20*/  IMAD.MOV.U32 R0, RZ, RZ, 0x3f800000 ;  /* 0x3f800000ff007424 */ /* 0x000fc600078e00ff */
[----:B------:R-:W2:Y:S01]  /*5e30*/  SHFL.BFLY PT, R17, R16, 0x2, 0x1f ;  /* 0x0c401f0010117f89 */ /* 0x000ea200000e0000 */
[C---:B-1----:R-:W-:Y:S01]  /*5e40*/  FSETP.NE.AND P0, PT, R3.reuse, -R8, PT ;  /* 0x800000080300720b */ /* 0x042fe20003f05000 */
[----:B------:R-:W-:Y:S01]  /*5e50*/  FADD R5, R3, R8 ;  /* 0x0000000803057221 */ /* 0x000fe20000000000 */
[----:B------:R-:W-:Y:S01]  /*5e60*/  MOV R8, 0x3f800000 ;  /* 0x3f80000000087802 */ /* 0x000fe20000000f00 */
[----:B--2---:R-:W-:-:S10]  /*5e70*/  FADD R7, R16, R17 ;  /* 0x0000001110077221 */ /* 0x004fd40000000000 */
[----:B------:R-:W-:Y:S05]  /*5e80*/  @!P0 BRA `(.L_x_48) ;  /* 0x0000000000548947 */ /* 0x000fea0003800000 */
[----:B------:R-:W-:Y:S01]  /*5e90*/  VIADD R0, R5, 0x1800000 ;  /* 0x0180000005007836 */ /* 0x000fe20000000000 */
[----:B------:R-:W-:Y:S04]  /*5ea0*/  BSSY B1, `(.L_x_49) ;  /* 0x000000c000017945 */ /* 0x000fe80003800000 */
[----:B------:R-:W-:-:S04]  /*5eb0*/  LOP3.LUT R0, R0, 0x7f800000, RZ, 0xc0, !PT ;  /* 0x7f80000000007812 */ /* 0x000fc800078ec0ff */
[----:B------:R-:W-:-:S13]  /*5ec0*/  ISETP.GT.U32.AND P0, PT, R0, 0x1ffffff, PT ;  /* 0x01ffffff0000780c */ /* 0x000fda0003f04070 */
[----:B------:R-:W-:Y:S05]  /*5ed0*/  @P0 BRA `(.L_x_50) ;  /* 0x0000000000100947 */ /* 0x000fea0003800000 */
[----:B------:R-:W-:Y:S02]  /*5ee0*/  MOV R2, R5 ;  /* 0x0000000500027202 */ /* 0x000fe40000000f00 */
[----:B------:R-:W-:-:S07]  /*5ef0*/  MOV R15, 0x5f10 ;  /* 0x00005f10000f7802 */ /* 0x000fce0000000f00 */
[----:B------:R-:W-:Y:S05]  /*5f00*/  CALL.REL.NOINC `($__internal_0_$__cuda_sm20_rcp_rn_f32_slowpath) ;  /* 0x0000002400f87944 */ /* 0x000fea0003c00000 */
[----:B------:R-:W-:Y:S05]  /*5f10*/  BRA `(.L_x_51) ;  /* 0x0000000000107947 */ /* 0x000fea0003800000 */
.L_x_50:
[----:B------:R-:W1:Y:S02]  /*5f20*/  MUFU.RCP R0, R5 ;  /* 0x0000000500007308 */ /* 0x000e640000001000 */
[----:B-1----:R-:W-:-:S04]  /*5f30*/  FFMA R2, R5, R0, -1 ;  /* 0xbf80000005027423 */ /* 0x002fc80000000000 */
[----:B------:R-:W-:-:S04]  /*5f40*/  FADD.FTZ R3, -R2, -RZ ;  /* 0x800000ff02037221 */ /* 0x000fc80000010100 */
[----:B------:R-:W-:-:S07]  /*5f50*/  FFMA R0, R0, R3, R0 ;  /* 0x0000000300007223 */ /* 0x000fce0000000000 */
.L_x_51:
[----:B------:R-:W-:Y:S05]  /*5f60*/  BSYNC B1 ;  /* 0x0000000000017941 */ /* 0x000fea0003800000 */
.L_x_49:
[----:B------:R-:W-:Y:S01]  /*5f70*/  FSETP.GEU.AND P0, PT, |R5|, 1.175494350822287508e-38, PT ;  /* 0x008000000500780b */ /* 0x000fe20003f0e200 */
[----:B------:R-:W-:-:S12]  /*5f80*/  ULDC UR4, c[0x0][0x600] ;  /* 0x0001800000047ab9 */ /* 0x000fd80000000800 */
[----:B------:R-:W-:-:S04]  /*5f90*/  @!P0 FMUL R5, R5, 16777216 ;  /* 0x4b80000005058820 */ /* 0x000fc80000400000 */
[----:B------:R-:W1:Y:S02]  /*5fa0*/  MUFU.LG2 R2, R5 ;  /* 0x0000000500027308 */ /* 0x000e640000000c00 */
[----:B-1----:R-:W-:-:S04]  /*5fb0*/  @!P0 FADD R2, R2, -24 ;  /* 0xc1c0000002028421 */ /* 0x002fc80000000000 */
[----:B------:R-:W-:-:S04]  /*5fc0*/  FMUL R11, R2, 0.69314718246459960938 ;  /* 0x3f317218020b7820 */ /* 0x000fc80000400000 */
[----:B------:R-:W-:-:S07]  /*5fd0*/  FFMA R11, R4, UR4, R11 ;  /* 0x00000004040b7c23 */ /* 0x000fce000800000b */
.L_x_48:
[----:B------:R-:W-:Y:S05]  /*5fe0*/  BSYNC B0 ;  /* 0x0000000000007941 */ /* 0x000fea0003800000 */
.L_x_47:
[----:B------:R-:W-:Y:S01]  /*5ff0*/  FSETP.NE.AND P0, PT, R16, -R17, PT ;  /* 0x800000111000720b */ /* 0x000fe20003f05000 */
[----:B------:R-:W-:Y:S01]  /*6000*/  ULDC UR4, c[0x0][0x608] ;  /* 0x0001820000047ab9 */ /* 0x000fe20000000800 */
[----:B------:R-:W-:Y:S01]  /*6010*/  BSSY B0, `(.L_x_52) ;  /* 0x0000029000007945 */ /* 0x000fe20003800000 */
[----:B------:R-:W-:-:S04]  /*6020*/  FMUL R0, R0, UR4 ;  /* 0x0000000400007c20 */ /* 0x000fc80008400000 */
        /* <DEDUP_REMOVED lines=16> */
[----:B------:R-:W-:Y:S06]  /*6130*/  @!P0 BRA `(.L_x_53) ;  /* 0x0000000000588947 */ /* 0x000fec0003800000 */
        /* <DEDUP_REMOVED lines=8> */
[----:B------:R-:W-:Y:S01]  /*61c0*/  IMAD.MOV.U32 R8, RZ, RZ, R0 ;  /* 0x000000ffff087224 */ /* 0x000fe200078e0000 */
[----:B------:R-:W-:Y:S06]  /*61d0*/  BRA `(.L_x_56) ;  /* 0x0000000000107947 */ /* 0x000fec0003800000 */
.L_x_55:
[----:B------:R-:W1:Y:S02]  /*61e0*/  MUFU.RCP R8, R7 ;  /* 0x0000000700087308 */ /* 0x000e640000001000 */
[----:B-1----:R-:W-:-:S04]  /*61f0*/  FFMA R0, R7, R8, -1 ;  /* 0xbf80000007007423 */ /* 0x002fc80000000008 */
[----:B------:R-:W-:-:S04]  /*6200*/  FADD.FTZ R3, -R0, -RZ ;  /* 0x800000ff00037221 */ /* 0x000fc80000010100 */
[----:B------:R-:W-:-:S07]  /*6210*/  FFMA R8, R8, R3, R8 ;  /* 0x0000000308087223 */ /* 0x000fce0000000008 */
.L_x_56:
[----:B------:R-:W-:Y:S05]  /*6220*/  BSYNC B1 ;  /* 0x0000000000017941 */ /* 0x000fea0003800000 */
.L_x_54:
[----:B------:R-:W-:Y:S01]  /*6230*/  FSETP.GEU.AND P0, PT, |R7|, 1.175494350822287508e-38, PT ;  /* 0x008000000700780b */ /* 0x000fe20003f0e200 */
[----:B------:R-:W-:-:S12]  /*6240*/  ULDC UR4, c[0x0][0x600] ;  /* 0x0001800000047ab9 */ /* 0x000fd80000000800 */
[----:B------:R-:W-:-:S04]  /*6250*/  @!P0 FMUL R7, R7, 16777216 ;  /* 0x4b80000007078820 */ /* 0x000fc80000400000 */
[----:B------:R-:W1:Y:S02]  /*6260*/  MUFU.LG2 R0, R7 ;  /* 0x0000000700007308 */ /* 0x000e640000000c00 */
[----:B-1----:R-:W-:-:S04]  /*6270*/  @!P0 FADD R0, R0, -24 ;  /* 0xc1c0000000008421 */ /* 0x002fc80000000000 */
[----:B------:R-:W-:-:S04]  /*6280*/  FMUL R9, R0, 0.69314718246459960938 ;  /* 0x3f31721800097820 */ /* 0x000fc80000400000 */
[----:B------:R-:W-:-:S07]  /*6290*/  FFMA R9, R6, UR4, R9 ;  /* 0x0000000406097c23 */ /* 0x000fce0008000009 */
.L_x_53:
[----:B------:R-:W-:Y:S05]  /*62a0*/  BSYNC B0 ;  /* 0x0000000000007941 */ /* 0x000fea0003800000 */
.L_x_52:
[----:B------:R-:W-:Y:S01]  /*62b0*/  UISETP.NE.AND UP0, UPT, UR36, 0x1, UPT ;  /* 0x000000012400788c */ /* 0x000fe2000bf05270 */
[----:B------:R-:W1:Y:S01]  /*62c0*/  S2R R2, SR_TID.X ;  /* 0x0000000000027919 */ /* 0x000e620000002100 */
[----:B------:R-:W-:Y:S02]  /*62d0*/  ULDC.64 UR8, c[0x0][0x208] ;  /* 0x0000820000087ab9 */ /* 0x000fe40000000a00 */
[----:B------:R-:W-:-:S06]  /*62e0*/  USEL UR4, URZ, 0x1, UP0 ;  /* 0x000000013f047887 */ /* 0x000fcc0008000000 */
[----:B------:R-:W-:Y:S01]  /*62f0*/  MOV R0, UR4 ;  /* 0x0000000400007c02 */ /* 0x000fe20008000f00 */
[----:B------:R-:W-:Y:S02]  /*6300*/  ULDC UR4, c[0x0][0x608] ;  /* 0x0001820000047ab9 */ /* 0x000fe40000000800 */
[----:B------:R-:W-:Y:S01]  /*6310*/  FMUL R8, R8, UR4 ;  /* 0x0000000408087c20 */ /* 0x000fe20008400000 */
[----:B------:R-:W-:-:S04]  /*6320*/  SHF.L.U32 R0, R0, 0x1f, RZ ;  /* 0x0000001f00007819 */ /* 0x000fc800000006ff */
[----:B------:R-:W2:Y:S01]  /*6330*/  SYNCS.PHASECHK.TRANS64.TRYWAIT P0, [UR23+0x8], R0 ;  /* 0x00000800ff0075a7 */ /* 0x000ea20008000157 */
[C---:B-1----:R-:W-:Y:S02]  /*6340*/  LOP3.LUT P1, RZ, R2.reuse, 0x3, RZ, 0xc0, !PT ;  /* 0x0000000302ff7812 */ /* 0x042fe4000782c0ff */
[----:B------:R-:W-:Y:S01]  /*6350*/  LOP3.LUT R16, R2, 0x7f, RZ, 0xc0, !PT ;  /* 0x0000007f02107812 */ /* 0x000fe200078ec0ff */
[----:B--2---:R-:W-:Y:S10]  /*6360*/  @!P0 BRA `(.L_x_57) ;  /* 0x0000002000508947 */ /* 0x004ff40003800000 */
.L_x_107:
[----:B------:R-:W-:Y:S01]  /*6370*/  USHF.L.U32 UR42, UR42, 0x6, URZ ;  /* 0x000000062a2a7899 */ /* 0x000fe2000800063f */
[----:B------:R-:W-:Y:S01]  /*6380*/  BSSY B0, `(.L_x_58) ;  /* 0x0000018000007945 */ /* 0x000fe20003800000 */
[----:B------:R-:W-:-:S03]  /*6390*/  SHF.R.U32.HI R17, RZ, 0x5, R16 ;  /* 0x00000005ff117819 */ /* 0x000fc60000011610 */
[----:B------:R-:W-:Y:S07]  /*63a0*/  @P1 BRA `(.L_x_59) ;  /* 0x0000000000541947 */ /* 0x000fee0003800000 */
[----:B------:R-:W2:Y:S01]  /*63b0*/  S2UR UR4, SR_CTAID.Y ;  /* 0x00000000000479c3 */ /* 0x000ea20000002600 */
[----:B-1----:R-:W-:Y:S01]  /*63c0*/  SHF.R.U32.HI R0, RZ, 0x2, R2 ;  /* 0x00000002ff007819 */ /* 0x002fe20000011602 */
[----:B------:R-:W-:Y:S01]  /*63d0*/  IMAD.SHL.U32 R3, R17, 0x10, RZ ;  /* 0x0000001011037824 */ /* 0x000fe200078e00ff */
[----:B------:R-:W-:Y:S02]  /*63e0*/  ULDC.64 UR6, c[0x0][0x688] ;  /* 0x0001a20000067ab9 */ /* 0x000fe40000000a00 */
[----:B------:R-:W-:-:S03]  /*63f0*/  LOP3.LUT R0, R0, 0x7, RZ, 0xc0, !PT ;  /* 0x0000000700007812 */ /* 0x000fc600078ec0ff */
[----:B------:R-:W1:Y:S01]  /*6400*/  S2UR UR5, SR_CTAID.Z ;  /* 0x00000000000579c3 */ /* 0x000e620000002700 */
[----:B------:R-:W-:-:S04]  /*6410*/  LOP3.LUT R0, R3, 0xfffffff0, R0, 0xe2, !PT ;  /* 0xfffffff003007812 */ /* 0x000fc800078ee200 */
[----:B------:R-:W-:-:S05]  /*6420*/  IADD3 R3, R0, UR42, RZ ;  /* 0x0000002a00037c10 */ /* 0x000fca000fffe0ff */
[----:B------:R-:W-:Y:S01]  /*6430*/  VIADD R2, R3, 0x8 ;  /* 0x0000000803027836 */ /* 0x000fe20000000000 */
[----:B--2---:R-:W-:-:S04]  /*6440*/  UIMAD UR4, UR4, UR6, UR42 ;  /* 0x00000006040472a4 */ /* 0x004fc8000f8e022a */
[----:B-1----:R-:W-:-:S03]  /*6450*/  UIMAD UR4, UR5, UR7, UR4 ;  /* 0x00000007050472a4 */ /* 0x002fc6000f8e0204 */
[----:B------:R-:W-:Y:S02]  /*6460*/  ULDC UR5, c[0x0][0x288] ;  /* 0x0000a20000057ab9 */ /* 0x000fe40000000800 */
[----:B------:R-:W-:Y:S02]  /*6470*/  ISETP.GE.U32.AND P0, PT, R3, UR5, PT ;  /* 0x0000000503007c0c */ /* 0x000fe4000bf06070 */
[----:B------:R-:W-:Y:S02]  /*6480*/  IADD3 R0, P2, R0, UR4, RZ ;  /* 0x0000000400007c10 */ /* 0x000fe4000ff5e0ff */
[----:B------:R-:W-:Y:S01]  /*6490*/  ISETP.GE.U32.AND P1, PT, R2, UR5, PT ;  /* 0x0000000502007c0c */ /* 0x000fe2000bf26070 */
[----:B------:R-:W-:Y:S01]  /*64a0*/  ULDC.64 UR4, c[0x0][0x680] ;  /* 0x0001a00000047ab9 */ /* 0x000fe20000000a00 */
[----:B------:R-:W-:Y:S02]  /*64b0*/  IADD3.X R3, RZ, RZ, RZ, P2, !PT ;  /* 0x000000ffff037210 */ /* 0x000fe400017fe4ff */
[----:B------:R-:W-:-:S04]  /*64c0*/  LEA R2, P2, R0, UR4, 0x2 ;  /* 0x0000000400027c11 */ /* 0x000fc8000f8410ff */
[----:B------:R-:W-:-:S05]  /*64d0*/  LEA.HI.X R3, R0, UR5, R3, 0x2, P2 ;  /* 0x0000000500037c11 */ /* 0x000fca00090f1403 */
[----:B------:R2:W-:Y:S04]  /*64e0*/  @!P0 STG.E desc[UR8][R2.64], R11 ;  /* 0x0000000b02008986 */ /* 0x0005e8000c101908 */
[----:B------:R2:W-:Y:S02]  /*64f0*/  @!P1 STG.E desc[UR8][R2.64+0x20], R9 ;  /* 0x0000200902009986 */ /* 0x0005e4000c101908 */
.L_x_59:
[----:B------:R-:W-:Y:S05]  /*6500*/  BSYNC B0 ;  /* 0x0000000000007941 */ /* 0x000fea0003800000 */
.L_x_58:
[----:B------:R-:W-:Y:S01]  /*6510*/  ULDC.64 UR4, c[0x0][0x730] ;  /* 0x0001cc0000047ab9 */ /* 0x000fe20000000a00 */
[-C--:B------:R-:W-:Y:S01]  /*6520*/  FMUL R58, R58, R8.reuse ;  /* 0x000000083a3a7220 */ /* 0x080fe20000400000 */
[----:B------:R-:W-:Y:S01]  /*6530*/  ISETP.NE.U32.AND P0, PT, RZ, UR4, PT ;  /* 0x00000004ff007c0c */ /* 0x000fe2000bf05070 */
[-C--:B------:R-:W-:Y:S01]  /*6540*/  FMUL R38, R59, R8.reuse ;  /* 0x000000083b267220 */ /* 0x080fe20000400000 */
[-C--:B------:R-:W-:Y:S01]  /*6550*/  FMUL R62, R62, R8.reuse ;  /* 0x000000083e3e7220 */ /* 0x080fe20000400000 */
[-C--:B------:R-:W-:Y:S01]  /*6560*/  FMUL R40, R63, R8.reuse ;  /* 0x000000083f287220 */ /* 0x080fe20000400000 */
[----:B------:R-:W-:Y:S01]  /*6570*/  ISETP.NE.AND.EX P0, PT, RZ, UR5, PT, P0 ;  /* 0x00000005ff007c0c */ /* 0x000fe2000bf05300 */
        /* <DEDUP_REMOVED lines=12> */
[----:B------:R-:W-:Y:S06]  /*6640*/  @P0 BRA `(.L_x_60) ;  /* 0x0000000000200947 */ /* 0x000fec0003800000 */
[----:B------:R-:W-:Y:S02]  /*6650*/  ULDC.64 UR4, c[0x0][0x728] ;  /* 0x0001ca0000047ab9 */ /* 0x000fe40000000a00 */
[----:B------:R-:W-:-:S04]  /*6660*/  ISETP.NE.U32.AND P0, PT, RZ, UR4, PT ;  /* 0x00000004ff007c0c */ /* 0x000fc8000bf05070 */
[----:B------:R-:W-:-:S13]  /*6670*/  ISETP.NE.AND.EX P0, PT, RZ, UR5, PT, P0 ;  /* 0x00000005ff007c0c */ /* 0x000fda000bf05300 */
[----:B------:R-:W-:Y:S05]  /*6680*/  @!P0 BRA `(.L_x_61) ;  /* 0x00000000000c8947 */ /* 0x000fea0003800000 */
[----:B-12---:R-:W1:Y:S02]  /*6690*/  LDC.64 R2, c[0x0][0x728] ;  /* 0x0001ca00ff027b82 */ /* 0x006e640000000a00 */
[----:B-1----:R4:W5:Y:S01]  /*66a0*/  LDG.E R2, desc[UR8][R2.64] ;  /* 0x0000000802027981 */ /* 0x002962000c1e1900 */
[----:B------:R-:W-:Y:S05]  /*66b0*/  BRA `(.L_x_60) ;  /* 0x0000000000047947 */ /* 0x000fea0003800000 */
.L_x_61:
[----:B--2---:R-:W3:Y:S02]  /*66c0*/  LDC R2, c[0x0][0x720] ;  /* 0x0001c800ff027b82 */ /* 0x004ee40000000800 */
.L_x_60:
[----:B-1----:R-:W-:Y:S01]  /*66d0*/  MOV R0, RZ ;  /* 0x000000ff00007202 */ /* 0x002fe20000000f00 */
[----:B---3-5:R-:W-:-:S03]  /*66e0*/  IMAD.MOV.U32 R37, RZ, RZ, R2 ;  /* 0x000000ffff257224 */ /* 0x028fc600078e0002 */
[----:B------:R-:W-:-:S13]  /*66f0*/  LOP3.LUT P0, RZ, R0, 0x1bf, RZ, 0xc0, !PT ;  /* 0x000001bf00ff7812 */ /* 0x000fda000780c0ff */
[----:B------:R-:W-:Y:S05]  /*6700*/  @!P0 BRA `(.L_x_62) ;  /* 0x0000000000408947 */ /* 0x000fea0003800000 */
[----:B------:R-:W-:Y:S01]  /*6710*/  MOV R0, 0x0 ;  /* 0x0000000000007802 */ /* 0x000fe20000000f00 */
[----:B------:R-:W-:Y:S01]  /*6720*/  ULDC.64 UR4, c[0x4][0x68] ;  /* 0x01001a0000047ab9 */ /* 0x000fe20000000a00 */
[----:B------:R-:W-:Y:S01]  /*6730*/  ULDC.64 UR6, c[0x4][0x8] ;  /* 0x0100020000067ab9 */ /* 0x000fe20000000a00 */
[----:B------:R-:W-:Y:S01]  /*6740*/  MOV R4, UR4 ;  /* 0x0000000400047c02 */ /* 0x000fe20008000f00 */
[----:B--2-4-:R1:W2:Y:S01]  /*6750*/  LDC.64 R2, c[0x4][R0] ;  /* 0x0100000000027b82 */ /* 0x0142a20000000a00 */
[----:B------:R-:W-:Y:S01]  /*6760*/  IMAD.U32 R5, RZ, RZ, UR5 ;  /* 0x00000005ff057e24 */ /* 0x000fe2000f8e00ff */
[----:B------:R-:W-:Y:S01]  /*6770*/  ULDC.64 UR4, c[0x4][0x70] ;  /* 0x01001c0000047ab9 */ /* 0x000fe20000000a00 */
[----:B------:R-:W-:Y:S01]  /*6780*/  MOV R10, UR6 ;  /* 0x00000006000a7c02 */ /* 0x000fe20008000f00 */
[----:B------:R-:W-:Y:S01]  /*6790*/  IMAD.U32 R7, RZ, RZ, UR5 ;  /* 0x00000005ff077e24 */ /* 0x000fe2000f8e00ff */
[----:B------:R-:W-:Y:S01]  /*67a0*/  MOV R6, UR4 ;  /* 0x0000000400067c02 */ /* 0x000fe20008000f00 */
[----:B------:R-:W-:Y:S01]  /*67b0*/  IMAD.U32 R11, RZ, RZ, UR7 ;  /* 0x00000007ff0b7e24 */ /* 0x000fe2000f8e00ff */
[----:B------:R-:W-:Y:S01]  /*67c0*/  MOV R8, 0x70 ;  /* 0x0000007000087802 */ /* 0x000fe20000000f00 */
[----:B------:R-:W-:Y:S01]  /*67d0*/  IMAD.MOV.U32 R12, RZ, RZ, 0x1 ;  /* 0x00000001ff0c7424 */ /* 0x000fe200078e00ff */
[----:B-1----:R-:W-:-:S07]  /*67e0*/  MOV R13, RZ ;  /* 0x000000ff000d7202 */ /* 0x002fce0000000f00 */
[----:B------:R-:W-:-:S07]  /*67f0*/  LEPC R20, `(.L_x_62) ;  /* 0x000000001014794e */ /* 0x000fce0000000000 */
[----:B--2---:R-:W-:Y:S05]  /*6800*/  CALL.ABS.NOINC R2 ;  /* 0x0000000002007343 */ /* 0x004fea0003c00000 */
.L_x_62:
[----:B--2-4-:R-:W-:Y:S01]  /*6810*/  MOV R3, UR36 ;  /* 0x0000002400037c02 */ /* 0x014fe20008000f00 */
[----:B------:R-:W-:-:S04]  /*6820*/  IMAD.U32 R18, RZ, RZ, UR37 ;  /* 0x00000025ff127e24 */ /* 0x000fc8000f8e00ff */
[----:B------:R-:W-:-:S04]  /*6830*/  IMAD R18, R3, 0x2200, R18 ;  /* 0x0000220003127824 */ /* 0x000fc800078e0212 */
[----:B------:R-:W-:-:S05]  /*6840*/  VIADD R19, R18, 0xffffde00 ;  /* 0xffffde0012137836 */ /* 0x000fca0000000000 */
[----:B------:R-:W-:-:S13]  /*6850*/  LOP3.LUT P0, RZ, R19, 0x1b0, RZ, 0xc0, !PT ;  /* 0x000001b013ff7812 */ /* 0x000fda000780c0ff */
[----:B------:R-:W-:Y:S05]  /*6860*/  @!P0 BRA `(.L_x_63) ;  /* 0x0000000000408947 */ /* 0x000fea0003800000 */
[----:B------:R-:W-:Y:S01]  /*6870*/  MOV R0, 0x0 ;  /* 0x0000000000007802 */ /* 0x000fe20000000f00 */
[----:B------:R-:W-:Y:S01]  /*6880*/  ULDC.64 UR4, c[0x4][0x68] ;  /* 0x01001a0000047ab9 */ /* 0x000fe20000000a00 */
[----:B------:R-:W-:Y:S01]  /*6890*/  ULDC.64 UR6, c[0x4][0x8] ;  /* 0x0100020000067ab9 */ /* 0x000fe20000000a00 */
[----:B------:R-:W-:Y:S01]  /*68a0*/  MOV R4, UR4 ;  /* 0x0000000400047c02 */ /* 0x000fe20008000f00 */
[----:B------:R1:W2:Y:S01]  /*68b0*/  LDC.64 R2, c[0x4][R0] ;  /* 0x0100000000027b82 */ /* 0x0002a20000000a00 */
        /* <DEDUP_REMOVED lines=11> */
.L_x_63:
[----:B------:R-:W1:Y:S01]  /*6970*/  S2R R5, SR_TID.X ;  /* 0x0000000000057919 */ /* 0x000e620000002100 */
[----:B------:R-:W-:Y:S01]  /*6980*/  ULDC.64 UR4, c[0x0][0x730] ;  /* 0x0001cc0000047ab9 */ /* 0x000fe20000000a00 */
[----:B------:R-:W-:Y:S02]  /*6990*/  IADD3 R16, R16, 0x1f, RZ ;  /* 0x0000001f10107810 */ /* 0x000fe40007ffe0ff */
[----:B------:R-:W-:Y:S02]  /*69a0*/  ISETP.NE.U32.AND P0, PT, RZ, UR4, PT ;  /* 0x00000004ff007c0c */ /* 0x000fe4000bf05070 */
[----:B------:R-:W-:Y:S02]  /*69b0*/  ISETP.GT.U32.AND P1, PT, R16, 0x3e, PT ;  /* 0x0000003e1000780c */ /* 0x000fe40003f24070 */
[----:B------:R-:W-:-:S13]  /*69c0*/  ISETP.NE.AND.EX P0, PT, RZ, UR5, PT, P0 ;  /* 0x00000005ff007c0c */ /* 0x000fda000bf05300 */
[----:B------:R-:W2:Y:S01]  /*69d0*/  @P0 LDC R37, c[0x0][0x720] ;  /* 0x0001c800ff250b82 */ /* 0x000ea20000000800 */
[C---:B-1----:R-:W-:Y:S01]  /*69e0*/  IMAD.SHL.U32 R0, R5.reuse, 0x20, RZ ;  /* 0x0000002005007824 */ /* 0x042fe200078e00ff */
[----:B------:R-:W-:Y:S02]  /*69f0*/  SHF.R.U32.HI R3, RZ, 0x1, R5 ;  /* 0x00000001ff037819 */ /* 0x000fe40000011605 */
[----:B------:R-:W-:Y:S02]  /*6a00*/  LOP3.LUT P0, RZ, R5, 0x4, RZ, 0xc0, !PT ;  /* 0x0000000405ff7812 */ /* 0x000fe4000780c0ff */
[C---:B------:R-:W-:Y:S02]  /*6a10*/  LOP3.LUT R2, R0.reuse, 0xc0, RZ, 0xc0, !PT ;  /* 0x000000c000027812 */ /* 0x040fe400078ec0ff */
[----:B------:R-:W-:Y:S02]  /*6a20*/  LOP3.LUT R4, R0, 0x20, RZ, 0xc0, !PT ;  /* 0x0000002000047812 */ /* 0x000fe400078ec0ff */
[----:B------:R-:W-:-:S02]  /*6a30*/  LOP3.LUT R2, R2, 0x8, R3, 0xf8, !PT ;  /* 0x0000000802027812 */ /* 0x000fc400078ef803 */
[----:B------:R-:W-:Y:S01]  /*6a40*/  SHF.L.U32 R3, R5, 0x2, RZ ;  /* 0x0000000205037819 */ /* 0x000fe200000006ff */
[----:B------:R-:W-:Y:S01]  /*6a50*/  IMAD R4, R17, 0x200, R4 ;  /* 0x0000020011047824 */ /* 0x000fe200078e0204 */
[----:B------:R-:W-:Y:S01]  /*6a60*/  LOP3.LUT R0, R0, 0x100, RZ, 0xc0, !PT ;  /* 0x0000010000007812 */ /* 0x000fe200078ec0ff */
[-C--:B--2---:R-:W-:Y:S01]  /*6a70*/  FMUL R5, R22, R37.reuse ;  /* 0x0000002516057220 */ /* 0x084fe20000400000 */
[----:B------:R-:W-:Y:S01]  /*6a80*/  LOP3.LUT R3, R2, 0x18, R3, 0x78, !PT ;  /* 0x0000001802037812 */ /* 0x000fe200078e7803 */
[-C--:B------:R-:W-:Y:S01]  /*6a90*/  FMUL R9, R24, R37.reuse ;  /* 0x0000002518097220 */ /* 0x080fe20000400000 */
[-C--:B------:R-:W-:Y:S01]  /*6aa0*/  FMUL R11, R40, R37.reuse ;  /* 0x00000025280b7220 */ /* 0x080fe20000400000 */
[-C--:B------:R-:W-:Y:S01]  /*6ab0*/  FMUL R6, R62, R37.reuse ;  /* 0x000000253e067220 */ /* 0x080fe20000400000 */
[----:B------:R-:W-:Y:S01]  /*6ac0*/  IADD3 R3, R3, R4, R0 ;  /* 0x0000000403037210 */ /* 0x000fe20007ffe000 */
[-C--:B------:R-:W-:Y:S01]  /*6ad0*/  FMUL R0, R56, R37.reuse ;  /* 0x0000002538007220 */ /* 0x080fe20000400000 */
[-C--:B------:R-:W-:Y:S01]  /*6ae0*/  FMUL R4, R60, R37.reuse ;  /* 0x000000253c047220 */ /* 0x080fe20000400000 */
[-C--:B------:R-:W-:Y:S01]  /*6af0*/  FMUL R10, R66, R37.reuse ;  /* 0x00000025420a7220 */ /* 0x080fe20000400000 */
[-C--:B------:R-:W-:Y:S01]  /*6b00*/  FMUL R15, R42, R37.reuse ;  /* 0x000000252a0f7220 */ /* 0x080fe20000400000 */
[-C--:B------:R-:W-:Y:S01]  /*6b10*/  FMUL R2, R58, R37.reuse ;  /* 0x000000253a027220 */ /* 0x080fe20000400000 */
[----:B------:R-:W-:Y:S01]  /*6b20*/  F2FP.BF16.F32.PACK_AB R40, R5, R0 ;  /* 0x000000000528723e */ /* 0x000fe200000010ff */
[-C--:B------:R-:W-:Y:S01]  /*6b30*/  FMUL R7, R38, R37.reuse ;  /* 0x0000002526077220 */ /* 0x080fe20000400000 */
[-C--:B------:R-:W-:Y:S01]  /*6b40*/  FMUL R8, R64, R37.reuse ;  /* 0x0000002540087220 */ /* 0x080fe20000400000 */
[-C--:B------:R-:W-:Y:S01]  /*6b50*/  FMUL R13, R26, R37.reuse ;  /* 0x000000251a0d7220 */ /* 0x080fe20000400000 */
[-C--:B------:R-:W-:Y:S01]  /*6b60*/  FMUL R12, R68, R37.reuse ;  /* 0x00000025440c7220 */ /* 0x080fe20000400000 */
[-C--:B------:R-:W-:Y:S01]  /*6b70*/  FMUL R17, R28, R37.reuse ;  /* 0x000000251c117220 */ /* 0x080fe20000400000 */
[-C--:B------:R-:W-:Y:S01]  /*6b80*/  FMUL R14, R70, R37.reuse ;  /* 0x00000025460e7220 */ /* 0x080fe20000400000 */
[----:B------:R-:W-:Y:S01]  /*6b90*/  FMUL R21, R44, R37 ;  /* 0x000000252c157220 */ /* 0x000fe20000400000 */
[----:B------:R-:W-:-:S02]  /*6ba0*/  IMAD.MOV.U32 R0, RZ, RZ, 0x10 ;  /* 0x00000010ff007424 */ /* 0x000fc400078e00ff */
        /* <DEDUP_REMOVED lines=16> */
[----:B------:R-:W-:Y:S01]  /*6cb0*/  F2FP.BF16.F32.PACK_AB R43, R11, R6 ;  /* 0x000000060b2b723e */ /* 0x000fe200000010ff */
[----:B------:R-:W-:Y:S01]  /*6cc0*/  FMUL R37, R86, R37 ;  /* 0x0000002556257220 */ /* 0x000fe20000400000 */
[----:B------:R-:W-:-:S02]  /*6cd0*/  F2FP.BF16.F32.PACK_AB R9, R15, R10 ;  /* 0x0000000a0f09723e */ /* 0x000fc400000010ff */
[----:B------:R-:W-:Y:S02]  /*6ce0*/  F2FP.BF16.F32.PACK_AB R41, R7, R2 ;  /* 0x000000020729723e */ /* 0x000fe400000010ff */
[----:B------:R-:W-:Y:S02]  /*6cf0*/  F2FP.BF16.F32.PACK_AB R8, R13, R8 ;  /* 0x000000080d08723e */ /* 0x000fe400000010ff */
[----:B------:R-:W-:Y:S02]  /*6d00*/  F2FP.BF16.F32.PACK_AB R10, R17, R12 ;  /* 0x0000000c110a723e */ /* 0x000fe400000010ff */
[----:B------:R-:W-:Y:S02]  /*6d10*/  F2FP.BF16.F32.PACK_AB R11, R21, R14 ;  /* 0x0000000e150b723e */ /* 0x000fe400000010ff */
[----:B------:R-:W-:Y:S02]  /*6d20*/  SEL R0, R0, 0xfffffff0, !P0 ;  /* 0xfffffff000007807 */ /* 0x000fe40004000000 */
[----:B------:R-:W-:Y:S01]  /*6d30*/  LEA R19, R3, R19, 0x1 ;  /* 0x0000001303137211 */ /* 0x000fe200078e08ff */
[----:B------:R-:W-:Y:S06]  /*6d40*/  @P1 BRA `(.L_x_64) ;  /* 0x0000000000041947 */ /* 0x000fec0003800000 */
[----:B------:R-:W-:-:S04]  /*6d50*/  DEPBAR.LE SB0, 0x1 ;  /* 0x000080400000791a */ /* 0x000fc80000000000 */
.L_x_64:
[----:B------:R-:W-:Y:S05]  /*6d60*/  WARPSYNC.ALL ;  /* 0x0000000000007948 */ /* 0x000fea0003800000 */
[----:B------:R-:W-:Y:S01]  /*6d70*/  BAR.SYNC.DEFER_BLOCKING 0x1, 0x80 ;  /* 0x0042000000007b1d */ /* 0x000fe20000010000 */
[----:B------:R-:W-:Y:S01]  /*6d80*/  IMAD R3, R3, 0x2, R18 ;  /* 0x0000000203037824 */ /* 0x000fe200078e0212 */
[----:B------:R-:W-:Y:S02]  /*6d90*/  LEA R0, R0, R19, 0x1 ;  /* 0x0000001300007211 */ /* 0x000fe400078e08ff */
[----:B------:R-:W-:Y:S02]  /*6da0*/  F2FP.BF16.F32.PACK_AB R4, R16, R23 ;  /* 0x000000171004723e */ /* 0x000fe400000010ff */
[----:B------:R-:W-:Y:S01]  /*6db0*/  BSSY B0, `(.L_x_65) ;  /* 0x000001d000007945 */ /* 0x000fe20003800000 */
[----:B------:R-:W-:-:S02]  /*6dc0*/  F2FP.BF16.F32.PACK_AB R5, R20, R25 ;  /* 0x000000191405723e */ /* 0x000fc400000010ff */
[----:B------:R-:W-:Y:S02]  /*6dd0*/  F2FP.BF16.F32.PACK_AB R6, R22, R27 ;  /* 0x0000001b1606723e */ /* 0x000fe400000010ff */
[----:B------:R-:W-:Y:S02]  /*6de0*/  F2FP.BF16.F32.PACK_AB R7, R24, R29 ;  /* 0x0000001d1807723e */ /* 0x000fe400000010ff */
[----:B------:R-:W-:Y:S02]  /*6df0*/  F2FP.BF16.F32.PACK_AB R12, R26, R31 ;  /* 0x0000001f1a0c723e */ /* 0x000fe400000010ff */
[----:B------:R-:W-:Y:S02]  /*6e00*/  F2FP.BF16.F32.PACK_AB R13, R28, R33 ;  /* 0x000000211c0d723e */ /* 0x000fe400000010ff */
[----:B------:R-:W-:Y:S02]  /*6e10*/  F2FP.BF16.F32.PACK_AB R14, R30, R35 ;  /* 0x000000231e0e723e */ /* 0x000fe400000010ff */
[----:B------:R-:W-:Y:S01]  /*6e20*/  F2FP.BF16.F32.PACK_AB R15, R32, R37 ;  /* 0x00000025200f723e */ /* 0x000fe200000010ff */
[----:B------:R1:W-:Y:S04]  /*6e30*/  STSM.16.M88.4 [R3+-0x2200], R40 ;  /* 0xffde002803007844 */ /* 0x0003e80000000200 */
[----:B------:R1:W-:Y:S01]  /*6e40*/  STSM.16.M88.4 [R0], R8 ;  /* 0x0000000800007844 */ /* 0x0003e20000000200 */
[----:B------:R-:W-:Y:S01]  /*6e50*/  @!PT LDS RZ, [RZ] ;  /* 0x00000000fffff984 */ /* 0x000fe20000000800 */
[----:B------:R-:W-:Y:S01]  /*6e60*/  @!PT LDS RZ, [RZ] ;  /* 0x00000000fffff984 */ /* 0x000fe20000000800 */
[----:B------:R-:W-:Y:S01]  /*6e70*/  @!PT LDS RZ, [RZ] ;  /* 0x00000000fffff984 */ /* 0x000fe20000000800 */
[----:B------:R-:W-:Y:S01]  /*6e80*/  @!PT LDS RZ, [RZ] ;  /* 0x00000000fffff984 */ /* 0x000fe20000000800 */
[----:B------:R2:W-:Y:S06]  /*6e90*/  MEMBAR.ALL.CTA ;  /* 0x0000000000007992 */ /* 0x0005ec0000008000 */
[----:B--2---:R-:W2:Y:S02]  /*6ea0*/  FENCE.VIEW.ASYNC.S ;  /* 0x00000000000073c6 */ /* 0x004ea40000000000 */
[----:B--2---:R-:W-:Y:S06]  /*6eb0*/  BAR.SYNC.DEFER_BLOCKING 0x1, 0x80 ;  /* 0x0042000000007b1d */ /* 0x004fec0000010000 */
[----:B------:R-:W-:Y:S05]  /*6ec0*/  @P1 BRA `(.L_x_66) ;  /* 0x00000000002c1947 */ /* 0x000fea0003800000 */
[----:B------:R-:W-:Y:S01]  /*6ed0*/  S2UR UR44, SR_CTAID.Z ;  /* 0x00000000002c79c3 */ /* 0x000fe20000002700 */
[----:B------:R-:W-:Y:S01]  /*6ee0*/  R2UR UR40, R18 ;  /* 0x00000000122872ca */ /* 0x000fe200000e0000 */
[----:B------:R-:W-:Y:S01]  /*6ef0*/  ULDC.64 UR4, c[0x0][0x198] ;  /* 0x0000660000047ab9 */ /* 0x000fe20000000a00 */
[----:B------:R-:W-:Y:S01]  /*6f00*/  UMOV UR41, URZ ;  /* 0x0000003f00297c82 */ /* 0x000fe20008000000 */
[----:B------:R-:W-:-:S04]  /*6f10*/  UIADD3 UR4, UP0, UR4, 0x670, URZ ;  /* 0x0000067004047890 */ /* 0x000fc8000ff1e03f */
[----:B------:R-:W2:Y:S01]  /*6f20*/  S2UR UR43, SR_CTAID.Y ;  /* 0x00000000002b79c3 */ /* 0x000ea20000002600 */
[----:B------:R-:W-:-:S05]  /*6f30*/  UIADD3.X UR5, URZ, UR5, URZ, UP0, !UPT ;  /* 0x000000053f057290 */ /* 0x000fca00087fe43f */
[----:B------:R-:W-:-:S09]  /*6f40*/  UIADD3 UR40, UR40, -0x2200, URZ ;  /* 0xffffde0028287890 */ /* 0x000fd2000fffe03f */
[----:B--2---:R2:W-:Y:S01]  /*6f50*/  UTMASTG.4D [UR40], [UR4] ;  /* 0x00000028040073b5 */ /* 0x0045e20008018000 */
[----:B------:R0:W-:Y:S01]  /*6f60*/  UTMACMDFLUSH ;  /* 0x00000000000079b7 */ /* 0x0001e20000000000 */
[----:B--2---:R-:W-:-:S04]  /*6f70*/  DEPBAR.LE SB0, 0x1 ;  /* 0x000080400000791a */ /* 0x004fc80000000000 */
.L_x_66:
[----:B------:R-:W-:Y:S05]  /*6f80*/  BSYNC B0 ;  /* 0x0000000000007941 */ /* 0x000fea0003800000 */
.L_x_65:
[----:B------:R-:W-:Y:S06]  /*6f90*/  BAR.SYNC.DEFER_BLOCKING 0x1, 0x80 ;  /* 0x0042000000007b1d */ /* 0x000fec0000010000 */
[----:B------:R-:W-:Y:S01]  /*6fa0*/  BSSY B0, `(.L_x_67) ;  /* 0x0000015000007945 */ /* 0x000fe20003800000 */
[----:B------:R2:W-:Y:S04]  /*6fb0*/  STSM.16.M88.4 [R19+0x1000], R4 ;  /* 0x0010000413007844 */ /* 0x0005e80000000200 */
[----:B------:R2:W-:Y:S01]  /*6fc0*/  STSM.16.M88.4 [R0+0x1000], R12 ;  /* 0x0010000c00007844 */ /* 0x0005e20000000200 */
[----:B------:R-:W-:Y:S01]  /*6fd0*/  @!PT LDS RZ, [RZ] ;  /* 0x00000000fffff984 */ /* 0x000fe20000000800 */
[----:B------:R-:W-:Y:S01]  /*6fe0*/  @!PT LDS RZ, [RZ] ;  /* 0x00000000fffff984 */ /* 0x000fe20000000800 */
[----:B------:R-:W-:Y:S01]  /*6ff0*/  @!PT LDS RZ, [RZ] ;  /* 0x00000000fffff984 */ /* 0x000fe20000000800 */
[----:B------:R-:W-:Y:S01]  /*7000*/  @!PT LDS RZ, [RZ] ;  /* 0x00000000fffff984 */ /* 0x000fe20000000800 */
[----:B------:R3:W-:Y:S06]  /*7010*/  MEMBAR.ALL.CTA ;  /* 0x0000000000007992 */ /* 0x0007ec0000008000 */
[----:B---3--:R-:W3:Y:S02]  /*7020*/  FENCE.VIEW.ASYNC.S ;  /* 0x00000000000073c6 */ /* 0x008ee40000000000 */
[----:B---3--:R-:W-:Y:S06]  /*7030*/  BAR.SYNC.DEFER_BLOCKING 0x1, 0x80 ;  /* 0x0042000000007b1d */ /* 0x008fec0000010000 */
[----:B------:R-:W-:Y:S05]  /*7040*/  @P1 BRA `(.L_x_68) ;  /* 0x0000000000281947 */ /* 0x000fea0003800000 */
[----:B------:R-:W-:Y:S01]  /*7050*/  S2UR UR44, SR_CTAID.Z ;  /* 0x00000000002c79c3 */ /* 0x000fe20000002700 */
[----:B------:R-:W-:Y:S01]  /*7060*/  R2UR UR40, R18 ;  /* 0x00000000122872ca */ /* 0x000fe200000e0000 */
[----:B------:R-:W-:Y:S01]  /*7070*/  ULDC.64 UR4, c[0x0][0x198] ;  /* 0x0000660000047ab9 */ /* 0x000fe20000000a00 */
[----:B------:R-:W-:Y:S01]  /*7080*/  UMOV UR41, 0x20 ;  /* 0x0000002000297882 */ /* 0x000fe20000000000 */
[----:B------:R-:W-:-:S04]  /*7090*/  UIADD3 UR4, UP0, UR4, 0x670, URZ ;  /* 0x0000067004047890 */ /* 0x000fc8000ff1e03f */
[----:B------:R-:W3:Y:S01]  /*70a0*/  S2UR UR43, SR_CTAID.Y ;  /* 0x00000000002b79c3 */ /* 0x000ee20000002600 */
[----:B------:R-:W-:-:S05]  /*70b0*/  UIADD3.X UR5, URZ, UR5, URZ, UP0, !UPT ;  /* 0x000000053f057290 */ /* 0x000fca00087fe43f */
[----:B------:R-:W-:-:S09]  /*70c0*/  UIADD3 UR40, UR40, -0x1200, URZ ;  /* 0xffffee0028287890 */ /* 0x000fd2000fffe03f */
[----:B---3--:R3:W-:Y:S02]  /*70d0*/  UTMASTG.4D [UR40], [UR4] ;  /* 0x00000028040073b5 */ /* 0x0087e40008018000 */
[----:B---3--:R0:W-:Y:S02]  /*70e0*/  UTMACMDFLUSH ;  /* 0x00000000000079b7 */ /* 0x0081e40000000000 */
.L_x_68:
[----:B------:R-:W-:Y:S05]  /*70f0*/  BSYNC B0 ;  /* 0x0000000000007941 */ /* 0x000fea0003800000 */
.L_x_67:
[----:B------:R-:W-:Y:S01]  /*7100*/  UIADD3 UR36, UR36, -0x1, URZ ;  /* 0xffffffff24247890 */ /* 0x000fe2000fffe03f */
[----:B------:R-:W-:-:S04]  /*7110*/  DEPBAR.LE SB0, 0x0 ;  /* 0x000080000000791a */ /* 0x000fc80000000000 */
[----:B------:R-:W-:-:S04]  /*7120*/  USHF.L.U32 UR4, UR36, 0x3, URZ ;  /* 0x0000000324047899 */ /* 0x000fc8000800063f */
[----:B------:R-:W-:-:S04]  /*7130*/  ULOP3.LUT UR4, UR4, 0x8, URZ, 0xe2, !UPT ;  /* 0x0000000804047892 */ /* 0x000fc8000f8ee23f */
[----:B------:R-:W-:-:S06]  /*7140*/  ULOP3.LUT UR4, UR4, 0x18, URZ, 0x3c, !UPT ;  /* 0x0000001804047892 */ /* 0x000fcc000f8e3c3f */
[----:B-12---:R-:W-:-:S04]  /*7150*/  IMAD.U32 R0, RZ, RZ, UR4 ;  /* 0x00000004ff007e24 */ /* 0x006fc8000f8e00ff */
[----:B------:R-:W-:Y:S01]  /*7160*/  SYNCS.ARRIVE.TRANS64.A1T0 RZ, [R0+UR37+0xe090], RZ ;  /* 0x00e090ff00ff79a7 */ /* 0x000fe20008100025 */
[----:B------:R-:W-:Y:S05]  /*7170*/  EXIT ;  /* 0x000000000000794d */ /* 0x000fea0003800000 */
.L_x_6:
[----:B------:R-:W-:-:S08]  /*7180*/  UISETP.NE.AND UP0, UPT, UR10, 0x1, UPT ;  /* 0x000000010a00788c */ /* 0x000fd0000bf05270 */
[----:B------:R-:W1:-:S00]  /*7190*/  USETMAXREG.DEALLOC.CTAPOOL 0x18 ;  /* 0x00000018000079c8 */ /* 0x000e4000080e0500 */
[----:B------:R-:W-:-:S13]  /*71a0*/  PLOP3.LUT P0, PT, PT, PT, UP0, 0x80, 0x0 ;  /* 0x000000000000781c */ /* 0x000fda0003f0f008 */
[----:B------:R-:W-:Y:S05]  /*71b0*/  @P0 EXIT ;  /* 0x000000000000094d */ /* 0x000fea0003800000 */
[----:B------:R-:W2:Y:S01]  /*71c0*/  S2UR UR11, SR_CTAID.X ;  /* 0x00000000000b79c3 */ /* 0x000ea20000002500 */
[----:B------:R-:W-:Y:S01]  /*71d0*/  ELECT P3, URZ, PT ;  /* 0x00000000003f782f */ /* 0x000fe20003860000 */
[----:B------:R-:W-:Y:S01]  /*71e0*/  BSSY B0, `(.L_x_69) ;  /* 0x0000029000007945 */ /* 0x000fe20003800000 */
[----:B-1----:R-:W-:Y:S01]  /*71f0*/  MOV R2, RZ ;  /* 0x000000ff00027202 */ /* 0x002fe20000000f00 */
[----:B------:R-:W-:Y:S01]  /*7200*/  IMAD.MOV.U32 R8, RZ, RZ, RZ ;  /* 0x000000ffff087224 */ /* 0x000fe200078e00ff */
[----:B------:R-:W-:-:S03]  /*7210*/  MOV R4, RZ ;  /* 0x000000ff00047202 */ /* 0x000fc60000000f00 */
[----:B------:R-:W1:Y:S08]  /*7220*/  S2UR UR20, SR_CTAID.Y ;  /* 0x00000000001479c3 */ /* 0x000e700000002600 */
[----:B------:R-:W3:Y:S01]  /*7230*/  S2UR UR21, SR_CTAID.Z ;  /* 0x00000000001579c3 */ /* 0x000ee20000002700 */
[----:B--2---:R-:W-:Y:S01]  /*7240*/  USHF.L.U32 UR11, UR11, 0x7, URZ ;  /* 0x000000070b0b7899 */ /* 0x004fe2000800063f */
[----:B------:R-:W-:Y:S11]  /*7250*/  @!P3 BRA `(.L_x_70) ;  /* 0x000000000084b947 */ /* 0x000ff60003800000 */
[----:B------:R-:W2:Y:S01]  /*7260*/  S2R R4, SR_CgaCtaId ;  /* 0x0000000000047919 */ /* 0x000ea20000008800 */
[----:B------:R-:W-:Y:S01]  /*7270*/  MOV R3, 0x400 ;  /* 0x0000040000037802 */ /* 0x000fe20000000f00 */
[----:B------:R-:W-:-:S03]  /*7280*/  IMAD.MOV.U32 R5, RZ, RZ, 0x1 ;  /* 0x00000001ff057424 */ /* 0x000fc600078e00ff */
[----:B--2---:R-:W-:Y:S02]  /*7290*/  LEA R4, R4, R3, 0x18 ;  /* 0x0000000304047211 */ /* 0x004fe400078ec0ff */
[----:B------:R-:W-:-:S04]  /*72a0*/  SHF.L.U32 R3, R5, 0x1f, RZ ;  /* 0x0000001f05037819 */ /* 0x000fc800000006ff */
[----:B------:R-:W2:Y:S02]  /*72b0*/  SYNCS.PHASECHK.TRANS64.TRYWAIT P0, [R4+URZ+0xe060], R3 ;  /* 0x00e06003040075a7 */ /* 0x000ea4000800017f */
[----:B--2---:R-:W-:Y:S05]  /*72c0*/  @!P0 BRA `(.L_x_71) ;  /* 0x0000001000908947 */ /* 0x004fea0003800000 */
.L_x_108:
[----:B------:R-:W-:Y:S01]  /*72d0*/  ULOP3.LUT UR4, UR6, 0x2, URZ, 0xfc, !UPT ;  /* 0x0000000206047892 */ /* 0x000fe2000f8efc3f */
[----:B--2---:R-:W-:-:S03]  /*72e0*/  @P2 MOV R3, 0x2000 ;  /* 0x0000200000032802 */ /* 0x004fc60000000f00 */
[----:B------:R-:W-:Y:S01]  /*72f0*/  UPRMT UR4, UR4, 0x9910, URZ ;  /* 0x0000991004047896 */ /* 0x000fe2000800003f */
[----:B------:R2:W-:Y:S03]  /*7300*/  @P2 SYNCS.ARRIVE.TRANS64 RZ, [R4+URZ+0xe050], R3 ;  /* 0x00e0500304ff29a7 */ /* 0x0005e6000800003f */
[----:B------:R-:W-:-:S06]  /*7310*/  UISETP.NE.AND UP0, UPT, UR4, 0x2, UPT ;  /* 0x000000020400788c */ /* 0x000fcc000bf05270 */
[----:B------:R-:W-:-:S13]  /*7320*/  PLOP3.LUT P0, PT, PT, PT, UP0, 0x80, 0x0 ;  /* 0x000000000000781c */ /* 0x000fda0003f0f008 */
[----:B--2---:R-:W-:Y:S05]  /*7330*/  @P0 BRA `(.L_x_72) ;  /* 0x0000000000040947 */ /* 0x004fea0003800000 */
[----:B-1-3--:R-:W-:Y:S01]  /*7340*/  BPT.TRAP 0x1 ;  /* 0x000000040000795c */ /* 0x00afe20000300000 */
.L_x_72:
[----:B------:R-:W-:-:S04]  /*7350*/  LOP3.LUT P0, RZ, R0, 0x1f, RZ, 0xc0, !PT ;  /* 0x0000001f00ff7812 */ /* 0x000fc8000780c0ff */
[----:B------:R-:W-:-:S13]  /*7360*/  PLOP3.LUT P0, PT, P0, P2, PT, 0x2a, 0x0 ;  /* 0x000000000000781c */ /* 0x000fda0000704572 */
[----:B------:R-:W-:Y:S05]  /*7370*/  @P0 BRA `(.L_x_73) ;  /* 0x0000000000040947 */ /* 0x000fea0003800000 */
[----:B-1-3--:R-:W-:Y:S01]  /*7380*/  BPT.TRAP 0x1 ;  /* 0x000000040000795c */ /* 0x00afe20000300000 */
.L_x_73:
[----:B------:R-:W-:Y:S01]  /*7390*/  R2UR UR8, R4 ;  /* 0x00000000040872ca */ /* 0x000fe200000e0000 */
[----:B------:R-:W-:Y:S01]  /*73a0*/  ULDC.64 UR4, c[0x0][0x198] ;  /* 0x0000660000047ab9 */ /* 0x000fe20000000a00 */
[----:B------:R-:W-:Y:S01]  /*73b0*/  UMOV UR14, 0x0 ;  /* 0x00000000000e7882 */ /* 0x000fe20000000000 */
[----:B------:R-:W-:Y:S01]  /*73c0*/  UIADD3 UR4, UP0, UR4, 0xf0, URZ ;  /* 0x000000f004047890 */ /* 0x000fe2000ff1e03f */
[----:B------:R-:W-:Y:S01]  /*73d0*/  IMAD.MOV.U32 R4, RZ, RZ, 0x1 ;  /* 0x00000001ff047424 */ /* 0x000fe200078e00ff */
[----:B------:R-:W-:Y:S01]  /*73e0*/  UMOV UR15, 0x10000000 ;  /* 0x10000000000f7882 */ /* 0x000fe20000000000 */
[----:B------:R-:W-:Y:S01]  /*73f0*/  UMOV UR10, URZ ;  /* 0x0000003f000a7c82 */ /* 0x000fe20008000000 */
[----:B------:R-:W-:Y:S01]  /*7400*/  UIADD3.X UR5, URZ, UR5, URZ, UP0, !UPT ;  /* 0x000000053f057290 */ /* 0x000fe200087fe43f */
[----:B------:R-:W-:Y:S01]  /*7410*/  MOV R8, 0x40 ;  /* 0x0000004000087802 */ /* 0x000fe20000000f00 */
[----:B-1----:R-:W-:Y:S01]  /*7420*/  UMOV UR12, UR20 ;  /* 0x00000014000c7c82 */ /* 0x002fe20008000000 */
[----:B---3--:R-:W-:-:S03]  /*7430*/  UMOV UR13, UR21 ;  /* 0x00000015000d7c82 */ /* 0x008fc60008000000 */
[----:B------:R-:W-:-:S09]  /*7440*/  UIADD3 UR9, UR8, 0xe050, URZ ;  /* 0x0000e05008097890 */ /* 0x000fd2000fffe03f */
[----:B------:R2:W-:Y:S02]  /*7450*/  UTMALDG.4D [UR8], [UR4], desc[UR14] ;  /* 0x00000e08040075b4 */ /* 0x0005e40008019000 */
[----:B--2---:R-:W-:Y:S01]  /*7460*/  NOP ;  /* 0x0000000000007918 */ /* 0x004fe20000000000 */
.L_x_70:
[----:B-1-3--:R-:W-:Y:S05]  /*7470*/  BSYNC B0 ;  /* 0x0000000000007941 */ /* 0x00afea0003800000 */
.L_x_69:
[----:B------:R-:W1:Y:S01]  /*7480*/  LDC R3, c[0x0][0x28c] ;  /* 0x0000a300ff037b82 */ /* 0x000e620000000800 */
[----:B------:R-:W-:Y:S01]  /*7490*/  BSSY B0, `(.L_x_74) ;  /* 0x0000023000007945 */ /* 0x000fe20003800000 */
[----:B-1----:R-:W-:-:S13]  /*74a0*/  ISETP.GT.AND P4, PT, R3, RZ, P3 ;  /* 0x000000ff0300720c */ /* 0x002fda0001f84270 */
[----:B------:R-:W-:Y:S05]  /*74b0*/  @!P4 BRA `(.L_x_75) ;  /* 0x000000000080c947 */ /* 0x000fea0003800000 */
[----:B------:R-:W1:Y:S01]  /*74c0*/  S2R R5, SR_CgaCtaId ;  /* 0x0000000000057919 */ /* 0x000e620000008800 */
[----:B------:R-:W-:-:S04]  /*74d0*/  MOV R2, 0x400 ;  /* 0x0000040000027802 */ /* 0x000fc80000000f00 */
[----:B-1----:R-:W-:Y:S01]  /*74e0*/  LEA R2, R5, R2, 0x18 ;  /* 0x0000000205027211 */ /* 0x002fe200078ec0ff */
[----:B------:R-:W-:-:S05]  /*74f0*/  IMAD.MOV.U32 R5, RZ, RZ, 0x1 ;  /* 0x00000001ff057424 */ /* 0x000fca00078e00ff */
[----:B------:R-:W-:-:S04]  /*7500*/  SHF.L.U32 R5, R5, 0x1f, RZ ;  /* 0x0000001f05057819 */ /* 0x000fc800000006ff */
[----:B------:R-:W1:Y:S02]  /*7510*/  SYNCS.PHASECHK.TRANS64.TRYWAIT P0, [R2+URZ+0xe028], R5 ;  /* 0x00e02805020075a7 */ /* 0x000e64000800017f */
[----:B-1----:R-:W-:Y:S05]  /*7520*/  @!P0 BRA `(.L_x_76) ;  /* 0x00000010000c8947 */ /* 0x002fea0003800000 */
.L_x_109:
[----:B------:R-:W-:Y:S01]  /*7530*/  ULOP3.LUT UR4, UR6, 0x2, URZ, 0xfc, !UPT ;  /* 0x0000000206047892 */ /* 0x000fe2000f8efc3f */
[----:B-1----:R-:W-:-:S03]  /*7540*/  @P2 MOV R5, 0x2000 ;  /* 0x0000200000052802 */ /* 0x002fc60000000f00 */
[----:B------:R-:W-:Y:S01]  /*7550*/  UPRMT UR4, UR4, 0x9910, URZ ;  /* 0x0000991004047896 */ /* 0x000fe2000800003f */
[----:B------:R1:W-:Y:S03]  /*7560*/  @P2 SYNCS.ARRIVE.TRANS64 RZ, [R2+URZ+0xe000], R5 ;  /* 0x00e0000502ff29a7 */ /* 0x0003e6000800003f */
[----:B------:R-:W-:-:S06]  /*7570*/  UISETP.NE.AND UP0, UPT, UR4, 0x2, UPT ;  /* 0x000000020400788c */ /* 0x000fcc000bf05270 */
[----:B------:R-:W-:-:S13]  /*7580*/  PLOP3.LUT P0, PT, PT, PT, UP0, 0x80, 0x0 ;  /* 0x000000000000781c */ /* 0x000fda0003f0f008 */
[----:B-1----:R-:W-:Y:S05]  /*7590*/  @P0 BRA `(.L_x_77) ;  /* 0x0000000000040947 */ /* 0x002fea0003800000 */
[----:B------:R-:W-:Y:S01]  /*75a0*/  BPT.TRAP 0x1 ;  /* 0x000000040000795c */ /* 0x000fe20000300000 */
.L_x_77:
[----:B------:R-:W-:-:S04]  /*75b0*/  LOP3.LUT P0, RZ, R0, 0x1f, RZ, 0xc0, !PT ;  /* 0x0000001f00ff7812 */ /* 0x000fc8000780c0ff */
[----:B------:R-:W-:-:S13]  /*75c0*/  PLOP3.LUT P0, PT, P0, P2, PT, 0x2a, 0x0 ;  /* 0x000000000000781c */ /* 0x000fda0000704572 */
[----:B------:R-:W-:Y:S05]  /*75d0*/  @P0 BRA `(.L_x_78) ;  /* 0x0000000000040947 */ /* 0x000fea0003800000 */
[----:B------:R-:W-:Y:S01]  /*75e0*/  BPT.TRAP 0x1 ;  /* 0x000000040000795c */ /* 0x000fe20000300000 */
.L_x_78:
        /* <DEDUP_REMOVED lines=8> */
[----:B------:R-:W-:-:S05]  /*7670*/  UMOV UR19, URZ ;  /* 0x0000003f00137c82 */ /* 0x000fca0008000000 */
[----:B------:R-:W-:Y:S02]  /*7680*/  UIADD3 UR16, UR17, 0x4000, URZ ;  /* 0x0000400011107890 */ /* 0x000fe4000fffe03f */
[----:B------:R-:W-:-:S09]  /*7690*/  UIADD3 UR17, UR17, 0xe000, URZ ;  /* 0x0000e00011117890 */ /* 0x000fd2000fffe03f */
[----:B------:R1:W-:Y:S02]  /*76a0*/  UTMALDG.4D [UR16], [UR4], desc[UR8] ;  /* 0x00000810040075b4 */ /* 0x0003e40008019000 */
[----:B-1----:R-:W-:Y:S01]  /*76b0*/  NOP ;  /* 0x0000000000007918 */ /* 0x002fe20000000000 */
.L_x_75:
[----:B------:R-:W-:Y:S05]  /*76c0*/  BSYNC B0 ;  /* 0x0000000000007941 */ /* 0x000fea0003800000 */
.L_x_74:
[----:B------:R-:W-:Y:S04]  /*76d0*/  BSSY B0, `(.L_x_79) ;  /* 0x0000025000007945 */ /* 0x000fe80003800000 */
[----:B------:R-:W-:Y:S05]  /*76e0*/  @!P3 BRA `(.L_x_80) ;  /* 0x00000000008cb947 */ /* 0x000fea0003800000 */
[----:B------:R-:W1:Y:S01]  /*76f0*/  S2R R6, SR_CgaCtaId ;  /* 0x0000000000067919 */ /* 0x000e620000008800 */
[----:B------:R-:W-:-:S04]  /*7700*/  MOV R5, 0x400 ;  /* 0x0000040000057802 */ /* 0x000fc80000000f00 */
[----:B-1----:R-:W-:Y:S02]  /*7710*/  LEA R7, R6, R5, 0x18 ;  /* 0x0000000506077211 */ /* 0x002fe400078ec0ff */
[----:B------:R-:W-:-:S03]  /*7720*/  MOV R6, 0x1 ;  /* 0x0000000100067802 */ /* 0x000fc60000000f00 */
[----:B------:R-:W-:Y:S01]  /*7730*/  IMAD R5, R4, 0x8, R7 ;  /* 0x0000000804057824 */ /* 0x000fe200078e0207 */
[----:B------:R-:W-:-:S04]  /*7740*/  SHF.L.U32 R6, R6, 0x1f, RZ ;  /* 0x0000001f06067819 */ /* 0x000fc800000006ff */
[----:B------:R-:W1:Y:S02]  /*7750*/  SYNCS.PHASECHK.TRANS64.TRYWAIT P0, [R5+URZ+0xe060], R6 ;  /* 0x00e06006050075a7 */ /* 0x000e64000800017f */
[----:B-1----:R-:W-:Y:S05]  /*7760*/  @!P0 BRA `(.L_x_81) ;  /* 0x0000000c00908947 */ /* 0x002fea0003800000 */
.L_x_110:
        /* <DEDUP_REMOVED lines=8> */
.L_x_82:
[----:B------:R-:W-:-:S04]  /*77f0*/  LOP3.LUT P0, RZ, R0, 0x1f, RZ, 0xc0, !PT ;  /* 0x0000001f00ff7812 */ /* 0x000fc8000780c0ff */
[----:B------:R-:W-:-:S13]  /*7800*/  PLOP3.LUT P0, PT, P0, P2, PT, 0x2a, 0x0 ;  /* 0x000000000000781c */ /* 0x000fda0000704572 */
[----:B------:R-:W-:Y:S05]  /*7810*/  @P0 BRA `(.L_x_83) ;  /* 0x0000000000040947 */ /* 0x000fea0003800000 */
[----:B------:R-:W-:Y:S01]  /*7820*/  BPT.TRAP 0x1 ;  /* 0x000000040000795c */ /* 0x000fe20000300000 */
.L_x_83:
[----:B------:R-:W-:Y:S01]  /*7830*/  R2UR UR16, R4 ;  /* 0x00000000041072ca */ /* 0x000fe200000e0000 */
[----:B------:R-:W-:Y:S01]  /*7840*/  ULDC.64 UR8, c[0x0][0x198] ;  /* 0x0000660000087ab9 */ /* 0x000fe20000000a00 */
[----:B------:R-:W-:Y:S01]  /*7850*/  R2UR UR4, R7 ;  /* 0x00000000070472ca */ /* 0x000fe200000e0000 */
[----:B------:R-:W-:Y:S01]  /*7860*/  UIADD3 UR8, UP0, UR8, 0xf0, URZ ;  /* 0x000000f008087890 */ /* 0x000fe2000ff1e03f */
[----:B------:R-:W-:Y:S01]  /*7870*/  R2UR UR19, R8 ;  /* 0x00000000081372ca */ /* 0x000fe200000e0000 */
[----:B------:R-:W-:Y:S01]  /*7880*/  UMOV UR5, 0x10000000 ;  /* 0x1000000000057882 */ /* 0x000fe20000000000 */
[----:B------:R-:W-:Y:S01]  /*7890*/  R2UR UR17, R5 ;  /* 0x00000000051172ca */ /* 0x000fe200000e0000 */
[----:B------:R-:W-:Y:S01]  /*78a0*/  UIADD3.X UR9, URZ, UR9, URZ, UP0, !UPT ;  /* 0x000000093f097290 */ /* 0x000fe200087fe43f */
[----:B------:R-:W-:-:S07]  /*78b0*/  UMOV UR18, URZ ;  /* 0x0000003f00127c82 */ /* 0x000fce0008000000 */
[----:B------:R-:W-:Y:S02]  /*78c0*/  ULEA UR16, UR16, UR4, 0xd ;  /* 0x0000000410107291 */ /* 0x000fe4000f8e683f */
[----:B------:R-:W-:Y:S02]  /*78d0*/  UIADD3 UR19, UR11, UR19, URZ ;  /* 0x000000130b137290 */ /* 0x000fe4000fffe03f */
[----:B------:R-:W-:Y:S01]  /*78e0*/  UIADD3 UR17, UR17, 0xe050, URZ ;  /* 0x0000e05011117890 */ /* 0x000fe2000fffe03f */
[----:B------:R-:W-:-:S08]  /*78f0*/  UMOV UR4, 0x0 ;  /* 0x0000000000047882 */ /* 0x000fd00000000000 */
[----:B------:R1:W-:Y:S02]  /*7900*/  UTMALDG.4D [UR16], [UR8], desc[UR4] ;  /* 0x00000410080075b4 */ /* 0x0003e40008019000 */
[----:B-1----:R-:W-:Y:S01]  /*7910*/  NOP ;  /* 0x0000000000007918 */ /* 0x002fe20000000000 */
.L_x_80:
[----:B------:R-:W-:Y:S05]  /*7920*/  BSYNC B0 ;  /* 0x0000000000007941 */ /* 0x000fea0003800000 */
.L_x_79:
[----:B------:R-:W-:Y:S01]  /*7930*/  BSSY B0, `(.L_x_84) ;  /* 0x0000027000007945 */ /* 0x000fe20003800000 */
[----:B------:R-:W-:-:S03]  /*7940*/  IMAD.MOV.U32 R8, RZ, RZ, RZ ;  /* 0x000000ffff087224 */ /* 0x000fc600078e00ff */
[----:B------:R-:W-:Y:S05]  /*7950*/  @!P4 BRA `(.L_x_85) ;  /* 0x000000000090c947 */ /* 0x000fea0003800000 */
[----:B------:R-:W1:Y:S01]  /*7960*/  S2R R5, SR_CgaCtaId ;  /* 0x0000000000057919 */ /* 0x000e620000008800 */
[----:B------:R-:W-:Y:S02]  /*7970*/  MOV R4, 0x400 ;  /* 0x0000040000047802 */ /* 0x000fe40000000f00 */
[----:B------:R-:W-:-:S04]  /*7980*/  MOV R7, 0x1 ;  /* 0x0000000100077802 */ /* 0x000fc80000000f00 */
[----:B------:R-:W-:Y:S02]  /*7990*/  SHF.L.U32 R7, R7, 0x1f, RZ ;  /* 0x0000001f07077819 */ /* 0x000fe400000006ff */
[----:B-1----:R-:W-:-:S05]  /*79a0*/  LEA R5, R5, R4, 0x18 ;  /* 0x0000000405057211 */ /* 0x002fca00078ec0ff */
[----:B------:R-:W-:-:S04]  /*79b0*/  IMAD R4, R2, 0x8, R5 ;  /* 0x0000000802047824 */ /* 0x000fc800078e0205 */
[----:B------:R-:W1:Y:S02]  /*79c0*/  SYNCS.PHASECHK.TRANS64.TRYWAIT P0, [R4+URZ+0xe028], R7 ;  /* 0x00e02807040075a7 */ /* 0x000e64000800017f */
[----:B-1----:R-:W-:Y:S05]  /*79d0*/  @!P0 BRA `(.L_x_86) ;  /* 0x0000000c00088947 */ /* 0x002fea0003800000 */
.L_x_111:
        /* <DEDUP_REMOVED lines=8> */
.L_x_87:
[----:B------:R-:W-:-:S04]  /*7a60*/  LOP3.LUT P0, RZ, R0, 0x1f, RZ, 0xc0, !PT ;  /* 0x0000001f00ff7812 */ /* 0x000fc8000780c0ff */
[----:B------:R-:W-:-:S13]  /*7a70*/  PLOP3.LUT P0, PT, P0, P2, PT, 0x2a, 0x0 ;  /* 0x000000000000781c */ /* 0x000fda0000704572 */
[----:B------:R-:W-:Y:S05]  /*7a80*/  @P0 BRA `(.L_x_88) ;  /* 0x0000000000040947 */ /* 0x000fea0003800000 */
[----:B------:R-:W-:Y:S01]  /*7a90*/  BPT.TRAP 0x1 ;  /* 0x000000040000795c */ /* 0x000fe20000300000 */
.L_x_88:
[----:B------:R-:W-:Y:S01]  /*7aa0*/  IMAD R5, R2, 0x2000, R5 ;  /* 0x0000200002057824 */ /* 0x000fe200078e0205 */
[----:B------:R-:W-:Y:S01]  /*7ab0*/  R2UR UR17, R4 ;  /* 0x00000000041172ca */ /* 0x000fe200000e0000 */
[----:B------:R-:W-:Y:S01]  /*7ac0*/  ULDC.64 UR4, c[0x0][0x198] ;  /* 0x0000660000047ab9 */ /* 0x000fe20000000a00 */
[----:B------:R-:W-:Y:S01]  /*7ad0*/  UMOV UR8, 0x0 ;  /* 0x0000000000087882 */ /* 0x000fe20000000000 */
[----:B------:R-:W-:Y:S01]  /*7ae0*/  UIADD3 UR4, UP0, UR4, 0x2f0, URZ ;  /* 0x000002f004047890 */ /* 0x000fe2000ff1e03f */
[----:B------:R-:W-:Y:S01]  /*7af0*/  R2UR UR16, R5 ;  /* 0x00000000051072ca */ /* 0x000fe200000e0000 */
[----:B------:R-:W-:Y:S01]  /*7b00*/  UMOV UR9, 0x10000000 ;  /* 0x1000000000097882 */ /* 0x000fe20000000000 */
[----:B------:R-:W-:Y:S01]  /*7b10*/  UMOV UR18, URZ ;  /* 0x0000003f00127c82 */ /* 0x000fe20008000000 */
[----:B------:R-:W-:Y:S01]  /*7b20*/  UIADD3.X UR5, URZ, UR5, URZ, UP0, !UPT ;  /* 0x000000053f057290 */ /* 0x000fe200087fe43f */
[----:B------:R-:W-:Y:S01]  /*7b30*/  IADD3 R2, R2, 0x1, RZ ;  /* 0x0000000102027810 */ /* 0x000fe20007ffe0ff */
[----:B------:R-:W-:Y:S01]  /*7b40*/  UMOV UR19, URZ ;  /* 0x0000003f00137c82 */ /* 0x000fe20008000000 */
[----:B------:R-:W-:-:S03]  /*7b50*/  IMAD.MOV.U32 R8, RZ, RZ, 0x1 ;  /* 0x00000001ff087424 */ /* 0x000fc600078e00ff */
[----:B------:R-:W-:-:S04]  /*7b60*/  UIADD3 UR17, UR17, 0xe000, URZ ;  /* 0x0000e00011117890 */ /* 0x000fc8000fffe03f */
[----:B------:R-:W-:-:S09]  /*7b70*/  UIADD3 UR16, UR16, 0x4000, URZ ;  /* 0x0000400010107890 */ /* 0x000fd2000fffe03f */
[----:B------:R1:W-:Y:S02]  /*7b80*/  UTMALDG.4D [UR16], [UR4], desc[UR8] ;  /* 0x00000810040075b4 */ /* 0x0003e40008019000 */
[----:B-1----:R-:W-:Y:S01]  /*7b90*/  NOP ;  /* 0x0000000000007918 */ /* 0x002fe20000000000 */
.L_x_85:
[----:B------:R-:W-:Y:S05]  /*7ba0*/  BSYNC B0 ;  /* 0x0000000000007941 */ /* 0x000fea0003800000 */
.L_x_84:
[----:B------:R-:W-:-:S13]  /*7bb0*/  ISETP.GE.AND P0, PT, R3, 0x41, PT ;  /* 0x000000410300780c */ /* 0x000fda0003f06270 */
[----:B------:R-:W-:Y:S05]  /*7bc0*/  @!P0 EXIT ;  /* 0x000000000000894d */ /* 0x000fea0003800000 */
[----:B------:R-:W-:Y:S01]  /*7bd0*/  IADD3 R3, R3, 0x3f, RZ ;  /* 0x0000003f03037810 */ /* 0x000fe20007ffe0ff */
[----:B------:R-:W-:Y:S01]  /*7be0*/  BSSY B0, `(.L_x_89) ;  /* 0x000005b000007945 */ /* 0x000fe20003800000 */
[----:B------:R-:W-:Y:S02]  /*7bf0*/  LOP3.LUT P0, RZ, R0, 0x1f, RZ, 0xc0, !PT ;  /* 0x0000001f00ff7812 */ /* 0x000fe4000780c0ff */
[----:B------:R-:W-:Y:S02]  /*7c00*/  SHF.R.S32.HI R0, RZ, 0x1f, R3 ;  /* 0x0000001fff007819 */ /* 0x000fe40000011403 */
[----:B------:R-:W-:Y:S02]  /*7c10*/  PLOP3.LUT P0, PT, P0, P2, PT, 0x2a, 0x0 ;  /* 0x000000000000781c */ /* 0x000fe40000704572 */
[----:B------:R-:W-:Y:S01]  /*7c20*/  LEA.HI R0, R0, R3, RZ, 0x6 ;  /* 0x0000000300007211 */ /* 0x000fe200078f30ff */
[----:B------:R-:W-:-:S03]  /*7c30*/  IMAD.U32 R3, RZ, RZ, UR6 ;  /* 0x00000006ff037e24 */ /* 0x000fc6000f8e00ff */
[----:B------:R-:W-:Y:S02]  /*7c40*/  SHF.R.S32.HI R4, RZ, 0x6, R0 ;  /* 0x00000006ff047819 */ /* 0x000fe40000011400 */
[----:B------:R-:W-:Y:S01]  /*7c50*/  LOP3.LUT R0, R3, 0x2, RZ, 0xfc, !PT ;  /* 0x0000000203007812 */ /* 0x000fe200078efcff */
[----:B------:R-:W-:Y:S01]  /*7c60*/  IMAD.MOV.U32 R3, RZ, RZ, 0x1 ;  /* 0x00000001ff037424 */ /* 0x000fe200078e00ff */
[----:B------:R-:W-:-:S07]  /*7c70*/  SHF.L.U32 R4, R4, 0x1, RZ ;  /* 0x0000000104047819 */ /* 0x000fce00000006ff */
.L_x_100:
[----:B------:R-:W-:Y:S04]  /*7c80*/  BSSY B1, `(.L_x_90) ;  /* 0x0000025000017945 */ /* 0x000fe80003800000 */
[----:B------:R-:W-:Y:S05]  /*7c90*/  @!P3 BRA `(.L_x_91) ;  /* 0x00000000008cb947 */ /* 0x000fea0003800000 */
[----:B------:R-:W1:Y:S01]  /*7ca0*/  S2R R6, SR_CgaCtaId ;  /* 0x0000000000067919 */ /* 0x000e620000008800 */
[----:B------:R-:W-:-:S04]  /*7cb0*/  MOV R5, 0x400 ;  /* 0x0000040000057802 */ /* 0x000fc80000000f00 */
[----:B-1----:R-:W-:Y:S02]  /*7cc0*/  LEA R7, R6, R5, 0x18 ;  /* 0x0000000506077211 */ /* 0x002fe400078ec0ff */
[----:B------:R-:W-:Y:S02]  /*7cd0*/  SHF.L.U32 R5, R3, 0x1f, RZ ;  /* 0x0000001f03057819 */ /* 0x000fe400000006ff */
[----:B------:R-:W-:-:S04]  /*7ce0*/  LEA R6, R2, R7, 0x3 ;  /* 0x0000000702067211 */ /* 0x000fc800078e18ff */
[----:B------:R-:W1:Y:S02]  /*7cf0*/  SYNCS.PHASECHK.TRANS64.TRYWAIT P4, [R6+URZ+0xe028], R5 ;  /* 0x00e02805060075a7 */ /* 0x000e64000808017f */
[----:B-1----:R-:W-:Y:S05]  /*7d00*/  @!P4 BRA `(.L_x_92) ;  /* 0x000000080050c947 */ /* 0x002fea0003800000 */
.L_x_112:
[----:B-1----:R-:W-:-:S04]  /*7d10*/  @P2 IMAD.MOV.U32 R5, RZ, RZ, 0x2000 ;  /* 0x00002000ff052424 */ /* 0x002fc800078e00ff */
[----:B------:R1:W-:Y:S02]  /*7d20*/  @P2 SYNCS.ARRIVE.TRANS64 RZ, [R6+URZ+0xe000], R5 ;  /* 0x00e0000506ff29a7 */ /* 0x0003e4000800003f */
[----:B-1----:R-:W-:-:S04]  /*7d30*/  PRMT R5, R0, 0x9910, RZ ;  /* 0x0000991000057816 */ /* 0x002fc800000000ff */
[----:B------:R-:W-:-:S13]  /*7d40*/  ISETP.NE.AND P4, PT, R5, 0x2, PT ;  /* 0x000000020500780c */ /* 0x000fda0003f85270 */
[----:B------:R-:W-:Y:S05]  /*7d50*/  @P4 BRA `(.L_x_93) ;  /* 0x0000000000044947 */ /* 0x000fea0003800000 */
[----:B------:R-:W-:Y:S01]  /*7d60*/  BPT.TRAP 0x1 ;  /* 0x000000040000795c */ /* 0x000fe20000300000 */
.L_x_93:
[----:B------:R-:W-:Y:S05]  /*7d70*/  @P0 BRA `(.L_x_94) ;  /* 0x0000000000040947 */ /* 0x000fea0003800000 */
[----:B------:R-:W-:Y:S01]  /*7d80*/  BPT.TRAP 0x1 ;  /* 0x000000040000795c */ /* 0x000fe20000300000 */
.L_x_94:
[----:B------:R-:W-:Y:S01]  /*7d90*/  LEA R7, R2, R7, 0xd ;  /* 0x0000000702077211 */ /* 0x000fe200078e68ff */
[----:B------:R-:W-:Y:S01]  /*7da0*/  ULDC.64 UR4, c[0x0][0x198] ;  /* 0x0000660000047ab9 */ /* 0x000fe20000000a00 */
[----:B------:R-:W-:Y:S01]  /*7db0*/  R2UR UR17, R6 ;  /* 0x00000000061172ca */ /* 0x000fe200000e0000 */
[----:B------:R-:W-:Y:S01]  /*7dc0*/  UIADD3 UR4, UP0, UR4, 0x1f0, URZ ;  /* 0x000001f004047890 */ /* 0x000fe2000ff1e03f */
[----:B------:R-:W-:Y:S01]  /*7dd0*/  R2UR UR16, R7 ;  /* 0x00000000071072ca */ /* 0x000fe200000e0000 */
[----:B------:R-:W-:Y:S01]  /*7de0*/  UMOV UR8, 0x0 ;  /* 0x0000000000087882 */ /* 0x000fe20000000000 */
[----:B------:R-:W-:Y:S01]  /*7df0*/  R2UR UR19, R8 ;  /* 0x00000000081372ca */ /* 0x000fe200000e0000 */
[----:B------:R-:W-:Y:S01]  /*7e00*/  UIADD3.X UR5, URZ, UR5, URZ, UP0, !UPT ;  /* 0x000000053f057290 */ /* 0x000fe200087fe43f */
[----:B------:R-:W-:Y:S01]  /*7e10*/  VIADD R5, R2, 0x1 ;  /* 0x0000000102057836 */ /* 0x000fe20000000000 */
[----:B------:R-:W-:Y:S01]  /*7e20*/  UMOV UR9, 0x10000000 ;  /* 0x1000000000097882 */ /* 0x000fe20000000000 */
[----:B------:R-:W-:-:S03]  /*7e30*/  UMOV UR18, URZ ;  /* 0x0000003f00127c82 */ /* 0x000fc60008000000 */
[----:B------:R-:W-:Y:S02]  /*7e40*/  ISETP.NE.AND P4, PT, R5, 0x5, PT ;  /* 0x000000050500780c */ /* 0x000fe40003f85270 */
[----:B------:R-:W-:Y:S02]  /*7e50*/  UIADD3 UR17, UR17, 0xe000, URZ ;  /* 0x0000e00011117890 */ /* 0x000fe4000fffe03f */
[----:B------:R-:W-:Y:S01]  /*7e60*/  UIADD3 UR16, UR16, 0x4000, URZ ;  /* 0x0000400010107890 */ /* 0x000fe2000fffe03f */
[----:B------:R-:W-:Y:S01]  /*7e70*/  SEL R2, RZ, 0x1, P4 ;  /* 0x00000001ff027807 */ /* 0x000fe20002000000 */
[----:B------:R-:W-:-:S03]  /*7e80*/  USHF.L.U32 UR19, UR19, 0x6, URZ ;  /* 0x0000000613137899 */ /* 0x000fc6000800063f */
[----:B------:R-:W-:Y:S02]  /*7e90*/  LOP3.LUT R3, R3, R2, RZ, 0x3c, !PT ;  /* 0x0000000203037212 */ /* 0x000fe400078e3cff */
[----:B------:R-:W-:-:S04]  /*7ea0*/  SEL R2, R5, RZ, P4 ;  /* 0x000000ff05027207 */ /* 0x000fc80002000000 */
[----:B------:R1:W-:Y:S02]  /*7eb0*/  UTMALDG.4D [UR16], [UR4], desc[UR8] ;  /* 0x00000810040075b4 */ /* 0x0003e40008019000 */
[----:B-1----:R-:W-:Y:S01]  /*7ec0*/  NOP ;  /* 0x0000000000007918 */ /* 0x002fe20000000000 */
.L_x_91:
[----:B------:R-:W-:Y:S05]  /*7ed0*/  BSYNC B1 ;  /* 0x0000000000017941 */ /* 0x000fea0003800000 */
.L_x_90:
[----:B------:R-:W-:Y:S01]  /*7ee0*/  ISETP.LT.OR P4, PT, R4, 0x4, !P3 ;  /* 0x000000040400780c */ /* 0x000fe20005f81670 */
[----:B------:R-:W-:-:S12]  /*7ef0*/  BSSY B1, `(.L_x_95) ;  /* 0x0000026000017945 */ /* 0x000fd80003800000 */
[----:B------:R-:W-:Y:S05]  /*7f00*/  @P4 BRA `(.L_x_96) ;  /* 0x0000000000904947 */ /* 0x000fea0003800000 */
[----:B------:R-:W1:Y:S01]  /*7f10*/  S2R R6, SR_CgaCtaId ;  /* 0x0000000000067919 */ /* 0x000e620000008800 */
[----:B------:R-:W-:Y:S02]  /*7f20*/  MOV R5, 0x400 ;  /* 0x0000040000057802 */ /* 0x000fe40000000f00 */
[----:B------:R-:W-:Y:S02]  /*7f30*/  SHF.L.U32 R7, R3, 0x1f, RZ ;  /* 0x0000001f03077819 */ /* 0x000fe400000006ff */
[----:B-1----:R-:W-:-:S04]  /*7f40*/  LEA R5, R6, R5, 0x18 ;  /* 0x0000000506057211 */ /* 0x002fc800078ec0ff */
[----:B------:R-:W-:-:S04]  /*7f50*/  LEA R6, R2, R5, 0x3 ;  /* 0x0000000502067211 */ /* 0x000fc800078e18ff */
[----:B------:R-:W1:Y:S02]  /*7f60*/  SYNCS.PHASECHK.TRANS64.TRYWAIT P4, [R6+URZ+0xe028], R7 ;  /* 0x00e02807060075a7 */ /* 0x000e64000808017f */
[----:B-1----:R-:W-:Y:S05]  /*7f70*/  @!P4 BRA `(.L_x_97) ;  /* 0x0000000400c8c947 */ /* 0x002fea0003800000 */
.L_x_113:
[----:B-1----:R-:W-:-:S04]  /*7f80*/  @P1 IMAD.MOV.U32 R7, RZ, RZ, 0x2000 ;  /* 0x00002000ff071424 */ /* 0x002fc800078e00ff */
[----:B------:R1:W-:Y:S02]  /*7f90*/  @P1 SYNCS.ARRIVE.TRANS64 RZ, [R6+URZ+0xe000], R7 ;  /* 0x00e0000706ff19a7 */ /* 0x0003e4000800003f */
[----:B-1----:R-:W-:-:S04]  /*7fa0*/  PRMT R7, R0, 0x9910, RZ ;  /* 0x0000991000077816 */ /* 0x002fc800000000ff */
[----:B------:R-:W-:-:S13]  /*7fb0*/  ISETP.NE.AND P4, PT, R7, 0x2, PT ;  /* 0x000000020700780c */ /* 0x000fda0003f85270 */
[----:B------:R-:W-:Y:S05]  /*7fc0*/  @P4 BRA `(.L_x_98) ;  /* 0x0000000000044947 */ /* 0x000fea0003800000 */
[----:B------:R-:W-:Y:S01]  /*7fd0*/  BPT.TRAP 0x1 ;  /* 0x000000040000795c */ /* 0x000fe20000300000 */
.L_x_98:
[----:B------:R-:W-:Y:S05]  /*7fe0*/  @P0 BRA `(.L_x_99) ;  /* 0x0000000000040947 */ /* 0x000fea0003800000 */
[----:B------:R-:W-:Y:S01]  /*7ff0*/  BPT.TRAP 0x1 ;  /* 0x000000040000795c */ /* 0x000fe20000300000 */
.L_x_99:
        /* <DEDUP_REMOVED lines=10> */
[----:B------:R-:W-:Y:S01]  /*80a0*/  UMOV UR18, URZ ;  /* 0x0000003f00127c82 */ /* 0x000fe20008000000 */
[----:B------:R-:W-:-:S02]  /*80b0*/  IADD3 R8, R8, 0x1, RZ ;  /* 0x0000000108087810 */ /* 0x000fc40007ffe0ff */
[C---:B------:R-:W-:Y:S02]  /*80c0*/  ISETP.NE.AND P4, PT, R2.reuse, 0x5, PT ;  /* 0x000000050200780c */ /* 0x040fe40003f85270 */
[----:B------:R-:W-:Y:S02]  /*80d0*/  UIADD3 UR17, UR17, 0xe000, URZ ;  /* 0x0000e00011117890 */ /* 0x000fe4000fffe03f */
[----:B------:R-:W-:Y:S01]  /*80e0*/  UIADD3 UR16, UR16, 0x4000, URZ ;  /* 0x0000400010107890 */ /* 0x000fe2000fffe03f */
[----:B------:R-:W-:Y:S01]  /*80f0*/  SEL R6, RZ, 0x1, P4 ;  /* 0x00000001ff067807 */ /* 0x000fe20002000000 */
[----:B------:R-:W-:Y:S01]  /*8100*/  USHF.L.U32 UR19, UR19, 0x6, URZ ;  /* 0x0000000613137899 */ /* 0x000fe2000800063f */
[----:B------:R-:W-:Y:S02]  /*8110*/  SEL R2, R2, RZ, P4 ;  /* 0x000000ff02027207 */ /* 0x000fe40002000000 */
[----:B------:R-:W-:-:S06]  /*8120*/  LOP3.LUT R3, R3, R6, RZ, 0x3c, !PT ;  /* 0x0000000603037212 */ /* 0x000fcc00078e3cff */
[----:B------:R1:W-:Y:S02]  /*8130*/  UTMALDG.4D [UR16], [UR4], desc[UR8] ;  /* 0x00000810040075b4 */ /* 0x0003e40008019000 */
[----:B-1----:R-:W-:Y:S01]  /*8140*/  NOP ;  /* 0x0000000000007918 */ /* 0x002fe20000000000 */
.L_x_96:
[----:B------:R-:W-:Y:S05]  /*8150*/  BSYNC B1 ;  /* 0x0000000000017941 */ /* 0x000fea0003800000 */
.L_x_95:
[C---:B------:R-:W-:Y:S01]  /*8160*/  ISETP.GT.AND P4, PT, R4.reuse, 0x4, PT ;  /* 0x000000040400780c */ /* 0x040fe20003f84270 */
[----:B------:R-:W-:-:S12]  /*8170*/  VIADD R4, R4, 0xfffffffe ;  /* 0xfffffffe04047836 */ /* 0x000fd80000000000 */
[----:B------:R-:W-:Y:S05]  /*8180*/  @P4 BRA `(.L_x_100) ;  /* 0xfffffff800bc4947 */ /* 0x000fea000383ffff */
[----:B------:R-:W-:Y:S05]  /*8190*/  BSYNC B0 ;  /* 0x0000000000007941 */ /* 0x000fea0003800000 */
.L_x_89:
[----:B------:R-:W-:Y:S05]  /*81a0*/  EXIT ;  /* 0x000000000000794d */ /* 0x000fea0003800000 */
.L_x_15:
[----:B--2---:R-:W-:-:S04]  /*81b0*/  MOV R3, UR6 ;  /* 0x0000000600037c02 */ /* 0x004fc80008000f00 */
[----:B------:R2:W3:Y:S03]  /*81c0*/  SYNCS.PHASECHK.TRANS64.TRYWAIT P1, [R3+URZ+0xe050], R2 ;  /* 0x00e05002030075a7 */ /* 0x0004e6000802017f */
[----:B---3--:R-:W-:Y:S05]  /*81d0*/  @!P1 NANOSLEEP.SYNCS 0x989680 ;  /* 0x009896800000995d */ /* 0x008fea0003900000 */
[----:B------:R-:W3:Y:S02]  /*81e0*/  @!P1 SYNCS.PHASECHK.TRANS64 P1, [R3+URZ+0xe050], R2 ;  /* 0x00e05002030095a7 */ /* 0x000ee4000802007f */
[----:B---3--:R-:W-:Y:S05]  /*81f0*/  @!P1 BRA `(.L_x_15) ;  /* 0xfffffffc00ec9947 */ /* 0x008fea000383ffff */
[----:B------:R-:W-:Y:S05]  /*8200*/  BRA `(.L_x_101) ;  /* 0xffffff8800e87947 */ /* 0x000fea000383ffff */
.L_x_17:
[----:B--2---:R-:W-:-:S04]  /*8210*/  IMAD.U32 R2, RZ, RZ, UR37 ;  /* 0x00000025ff027e24 */ /* 0x004fc8000f8e00ff */
[----:B------:R2:W3:Y:S03]  /*8220*/  SYNCS.PHASECHK.TRANS64.TRYWAIT P1, [R2+URZ+0xe000], R7 ;  /* 0x00e00007020075a7 */ /* 0x0004e6000802017f */
[----:B---3--:R-:W-:Y:S05]  /*8230*/  @!P1 NANOSLEEP.SYNCS 0x989680 ;  /* 0x009896800000995d */ /* 0x008fea0003900000 */
[----:B------:R-:W3:Y:S02]  /*8240*/  @!P1 SYNCS.PHASECHK.TRANS64 P1, [R2+URZ+0xe000], R7 ;  /* 0x00e00007020095a7 */ /* 0x000ee4000802007f */
[----:B---3--:R-:W-:Y:S05]  /*8250*/  @!P1 BRA `(.L_x_17) ;  /* 0xfffffffc00ec9947 */ /* 0x008fea000383ffff */
[----:B------:R-:W-:Y:S05]  /*8260*/  BRA `(.L_x_102) ;  /* 0xffffff8800f07947 */ /* 0x000fea000383ffff */
.L_x_18:
[----:B--2---:R-:W-:-:S04]  /*8270*/  MOV R3, UR23 ;  /* 0x0000001700037c02 */ /* 0x004fc80008000f00 */
[----:B------:R2:W3:Y:S03]  /*8280*/  SYNCS.PHASECHK.TRANS64.TRYWAIT P1, [R3+URZ+-0x8], R2 ;  /* 0xfffff802030075a7 */ /* 0x0004e6000802017f */
[----:B---3--:R-:W-:Y:S05]  /*8290*/  @!P1 NANOSLEEP.SYNCS 0x989680 ;  /* 0x009896800000995d */ /* 0x008fea0003900000 */
[----:B------:R-:W3:Y:S02]  /*82a0*/  @!P1 SYNCS.PHASECHK.TRANS64 P1, [R3+URZ+-0x8], R2 ;  /* 0xfffff802030095a7 */ /* 0x000ee4000802007f */
[----:B---3--:R-:W-:Y:S05]  /*82b0*/  @!P1 BRA `(.L_x_18) ;  /* 0xfffffffc00ec9947 */ /* 0x008fea000383ffff */
[----:B------:R-:W-:Y:S05]  /*82c0*/  BRA `(.L_x_103) ;  /* 0xffffff8800ec7947 */ /* 0x000fea000383ffff */
.L_x_20:
[----:B-1----:R-:W-:-:S04]  /*82d0*/  IMAD.U32 R8, RZ, RZ, UR37 ;  /* 0x00000025ff087e24 */ /* 0x002fc8000f8e00ff */
[----:B------:R1:W2:Y:S03]  /*82e0*/  SYNCS.PHASECHK.TRANS64.TRYWAIT P1, [R8+URZ+0xe008], R7 ;  /* 0x00e00807080075a7 */ /* 0x0002a6000802017f */
[----:B--2---:R-:W-:Y:S05]  /*82f0*/  @!P1 NANOSLEEP.SYNCS 0x989680 ;  /* 0x009896800000995d */ /* 0x004fea0003900000 */
[----:B------:R-:W2:Y:S02]  /*8300*/  @!P1 SYNCS.PHASECHK.TRANS64 P1, [R8+URZ+0xe008], R7 ;  /* 0x00e00807080095a7 */ /* 0x000ea4000802007f */
[----:B--2---:R-:W-:Y:S05]  /*8310*/  @!P1 BRA `(.L_x_20) ;  /* 0xfffffffc00ec9947 */ /* 0x004fea000383ffff */
[----:B------:R-:W-:Y:S05]  /*8320*/  BRA `(.L_x_104) ;  /* 0xffffffa000787947 */ /* 0x000fea000383ffff */
.L_x_25:
[----:B-1----:R-:W-:-:S04]  /*8330*/  MOV R13, UR6 ;  /* 0x00000006000d7c02 */ /* 0x002fc80008000f00 */
[----:B------:R1:W2:Y:S03]  /*8340*/  SYNCS.PHASECHK.TRANS64.TRYWAIT P2, [R13+URZ+0xe000], R4 ;  /* 0x00e000040d0075a7 */ /* 0x0002a6000804017f */
[----:B--2---:R-:W-:Y:S05]  /*8350*/  @!P2 NANOSLEEP.SYNCS 0x989680 ;  /* 0x009896800000a95d */ /* 0x004fea0003900000 */
[----:B------:R-:W2:Y:S02]  /*8360*/  @!P2 SYNCS.PHASECHK.TRANS64 P2, [R13+URZ+0xe000], R4 ;  /* 0x00e000040d00a5a7 */ /* 0x000ea4000804007f */
[----:B--2---:R-:W-:Y:S05]  /*8370*/  @!P2 BRA `(.L_x_25) ;  /* 0xfffffffc00eca947 */ /* 0x004fea000383ffff */
[----:B------:R-:W-:Y:S05]  /*8380*/  BRA `(.L_x_105) ;  /* 0xffffffa400407947 */ /* 0x000fea000383ffff */
.L_x_29:
[----:B-1----:R-:W-:-:S04]  /*8390*/  IMAD.U32 R8, RZ, RZ, UR6 ;  /* 0x00000006ff087e24 */ /* 0x002fc8000f8e00ff */
[----:B------:R1:W2:Y:S03]  /*83a0*/  SYNCS.PHASECHK.TRANS64.TRYWAIT P2, [R8+URZ+0xe000], R11 ;  /* 0x00e0000b080075a7 */ /* 0x0002a6000804017f */
[----:B--2---:R-:W-:Y:S05]  /*83b0*/  @!P2 NANOSLEEP.SYNCS 0x989680 ;  /* 0x009896800000a95d */ /* 0x004fea0003900000 */
[----:B------:R-:W2:Y:S02]  /*83c0*/  @!P2 SYNCS.PHASECHK.TRANS64 P2, [R8+URZ+0xe000], R11 ;  /* 0x00e0000b0800a5a7 */ /* 0x000ea4000804007f */
[----:B--2---:R-:W-:Y:S05]  /*83d0*/  @!P2 BRA `(.L_x_29) ;  /* 0xfffffffc00eca947 */ /* 0x004fea000383ffff */
[----:B------:R-:W-:Y:S05]  /*83e0*/  BRA `(.L_x_28) ;  /* 0xffffffb800587947 */ /* 0x000fea000383ffff */
.L_x_37:
[----:B-1----:R-:W-:-:S04]  /*83f0*/  MOV R11, UR6 ;  /* 0x00000006000b7c02 */ /* 0x002fc80008000f00 */
[----:B------:R1:W2:Y:S03]  /*8400*/  SYNCS.PHASECHK.TRANS64.TRYWAIT P2, [R11+URZ+0xe000], R4 ;  /* 0x00e000040b0075a7 */ /* 0x0002a6000804017f */
[----:B--2---:R-:W-:Y:S05]  /*8410*/  @!P2 NANOSLEEP.SYNCS 0x989680 ;  /* 0x009896800000a95d */ /* 0x004fea0003900000 */
[----:B------:R-:W2:Y:S02]  /*8420*/  @!P2 SYNCS.PHASECHK.TRANS64 P2, [R11+URZ+0xe000], R4 ;  /* 0x00e000040b00a5a7 */ /* 0x000ea4000804007f */
[----:B--2---:R-:W-:Y:S05]  /*8430*/  @!P2 BRA `(.L_x_37) ;  /* 0xfffffffc00eca947 */ /* 0x004fea000383ffff */
[----:B------:R-:W-:Y:S05]  /*8440*/  BRA `(.L_x_106) ;  /* 0xffffffbc00487947 */ /* 0x000fea000383ffff */
.L_x_41:
[----:B-1----:R-:W-:-:S04]  /*8450*/  IMAD.U32 R9, RZ, RZ, UR6 ;  /* 0x00000006ff097e24 */ /* 0x002fc8000f8e00ff */
[----:B------:R1:W2:Y:S03]  /*8460*/  SYNCS.PHASECHK.TRANS64.TRYWAIT P2, [R9+URZ+0xe000], R10 ;  /* 0x00e0000a090075a7 */ /* 0x0002a6000804017f */
[----:B--2---:R-:W-:Y:S05]  /*8470*/  @!P2 NANOSLEEP.SYNCS 0x989680 ;  /* 0x009896800000a95d */ /* 0x004fea0003900000 */
[----:B------:R-:W2:Y:S02]  /*8480*/  @!P2 SYNCS.PHASECHK.TRANS64 P2, [R9+URZ+0xe000], R10 ;  /* 0x00e0000a0900a5a7 */ /* 0x000ea4000804007f */
[----:B--2---:R-:W-:Y:S05]  /*8490*/  @!P2 BRA `(.L_x_41) ;  /* 0xfffffffc00eca947 */ /* 0x004fea000383ffff */
[----:B------:R-:W-:Y:S05]  /*84a0*/  BRA `(.L_x_40) ;  /* 0xffffffd400647947 */ /* 0x000fea000383ffff */
.L_x_57:
[----:B-1----:R-:W-:-:S04]  /*84b0*/  MOV R3, UR23 ;  /* 0x0000001700037c02 */ /* 0x002fc80008000f00 */
[----:B------:R1:W2:Y:S03]  /*84c0*/  SYNCS.PHASECHK.TRANS64.TRYWAIT P0, [R3+URZ+0x8], R0 ;  /* 0x00000800030075a7 */ /* 0x0002a6000800017f */
[----:B--2---:R-:W-:Y:S05]  /*84d0*/  @!P0 NANOSLEEP.SYNCS 0x989680 ;  /* 0x009896800000895d */ /* 0x004fea0003900000 */
[----:B------:R-:W2:Y:S02]  /*84e0*/  @!P0 SYNCS.PHASECHK.TRANS64 P0, [R3+URZ+0x8], R0 ;  /* 0x00000800030085a7 */ /* 0x000ea4000800007f */
[----:B--2---:R-:W-:Y:S05]  /*84f0*/  @!P0 BRA `(.L_x_57) ;  /* 0xfffffffc00ec8947 */ /* 0x004fea000383ffff */
[----:B------:R-:W-:Y:S05]  /*8500*/  BRA `(.L_x_107) ;  /* 0xffffffdc00987947 */ /* 0x000fea000383ffff */
.L_x_71:
[----:B--2---:R2:W4:Y:S02]  /*8510*/  SYNCS.PHASECHK.TRANS64.TRYWAIT P0, [R4+URZ+0xe060], R3 ;  /* 0x00e06003040075a7 */ /* 0x004524000800017f */
[----:B----4-:R-:W-:Y:S05]  /*8520*/  @!P0 NANOSLEEP.SYNCS 0x989680 ;  /* 0x009896800000895d */ /* 0x010fea0003900000 */
[----:B------:R-:W4:Y:S02]  /*8530*/  @!P0 SYNCS.PHASECHK.TRANS64 P0, [R4+URZ+0xe060], R3 ;  /* 0x00e06003040085a7 */ /* 0x000f24000800007f */
[----:B----4-:R-:W-:Y:S05]  /*8540*/  @!P0 BRA `(.L_x_71) ;  /* 0xfffffffc00f08947 */ /* 0x010fea000383ffff */
[----:B------:R-:W-:Y:S05]  /*8550*/  BRA `(.L_x_108) ;  /* 0xffffffec005c7947 */ /* 0x000fea000383ffff */
.L_x_76:
[----:B-1----:R1:W2:Y:S02]  /*8560*/  SYNCS.PHASECHK.TRANS64.TRYWAIT P0, [R2+URZ+0xe028], R5 ;  /* 0x00e02805020075a7 */ /* 0x0022a4000800017f */
[----:B--2---:R-:W-:Y:S05]  /*8570*/  @!P0 NANOSLEEP.SYNCS 0x989680 ;  /* 0x009896800000895d */ /* 0x004fea0003900000 */
[----:B------:R-:W2:Y:S02]  /*8580*/  @!P0 SYNCS.PHASECHK.TRANS64 P0, [R2+URZ+0xe028], R5 ;  /* 0x00e02805020085a7 */ /* 0x000ea4000800007f */
[----:B--2---:R-:W-:Y:S05]  /*8590*/  @!P0 BRA `(.L_x_76) ;  /* 0xfffffffc00f08947 */ /* 0x004fea000383ffff */
[----:B------:R-:W-:Y:S05]  /*85a0*/  BRA `(.L_x_109) ;  /* 0xffffffec00e07947 */ /* 0x000fea000383ffff */
.L_x_81:
[----:B-1----:R1:W2:Y:S02]  /*85b0*/  SYNCS.PHASECHK.TRANS64.TRYWAIT P0, [R5+URZ+0xe060], R6 ;  /* 0x00e06006050075a7 */ /* 0x0022a4000800017f */
[----:B--2---:R-:W-:Y:S05]  /*85c0*/  @!P0 NANOSLEEP.SYNCS 0x989680 ;  /* 0x009896800000895d */ /* 0x004fea0003900000 */
[----:B------:R-:W2:Y:S02]  /*85d0*/  @!P0 SYNCS.PHASECHK.TRANS64 P0, [R5+URZ+0xe060], R6 ;  /* 0x00e06006050085a7 */ /* 0x000ea4000800007f */
[----:B--2---:R-:W-:Y:S05]  /*85e0*/  @!P0 BRA `(.L_x_81) ;  /* 0xfffffffc00f08947 */ /* 0x004fea000383ffff */
[----:B------:R-:W-:Y:S05]  /*85f0*/  BRA `(.L_x_110) ;  /* 0xfffffff0005c7947 */ /* 0x000fea000383ffff */
.L_x_86:
[----:B-1----:R1:W2:Y:S02]  /*8600*/  SYNCS.PHASECHK.TRANS64.TRYWAIT P0, [R4+URZ+0xe028], R7 ;  /* 0x00e02807040075a7 */ /* 0x0022a4000800017f */
[----:B--2---:R-:W-:Y:S05]  /*8610*/  @!P0 NANOSLEEP.SYNCS 0x989680 ;  /* 0x009896800000895d */ /* 0x004fea0003900000 */
[----:B------:R-:W2:Y:S02]  /*8620*/  @!P0 SYNCS.PHASECHK.TRANS64 P0, [R4+URZ+0xe028], R7 ;  /* 0x00e02807040085a7 */ /* 0x000ea4000800007f */
[----:B--2---:R-:W-:Y:S05]  /*8630*/  @!P0 BRA `(.L_x_86) ;  /* 0xfffffffc00f08947 */ /* 0x004fea000383ffff */
[----:B------:R-:W-:Y:S05]  /*8640*/  BRA `(.L_x_111) ;  /* 0xfffffff000e47947 */ /* 0x000fea000383ffff */
.L_x_92:
[----:B-1----:R1:W2:Y:S02]  /*8650*/  SYNCS.PHASECHK.TRANS64.TRYWAIT P4, [R6+URZ+0xe028], R5 ;  /* 0x00e02805060075a7 */ /* 0x0022a4000808017f */
[----:B--2---:R-:W-:Y:S05]  /*8660*/  @!P4 NANOSLEEP.SYNCS 0x989680 ;  /* 0x009896800000c95d */ /* 0x004fea0003900000 */
[----:B------:R-:W2:Y:S02]  /*8670*/  @!P4 SYNCS.PHASECHK.TRANS64 P4, [R6+URZ+0xe028], R5 ;  /* 0x00e028050600c5a7 */ /* 0x000ea4000808007f */
[----:B--2---:R-:W-:Y:S05]  /*8680*/  @!P4 BRA `(.L_x_92) ;  /* 0xfffffffc00f0c947 */ /* 0x004fea000383ffff */
[----:B------:R-:W-:Y:S05]  /*8690*/  BRA `(.L_x_112) ;  /* 0xfffffff4009c7947 */ /* 0x000fea000383ffff */
.L_x_97:
[----:B-1----:R1:W2:Y:S02]  /*86a0*/  SYNCS.PHASECHK.TRANS64.TRYWAIT P4, [R6+URZ+0xe028], R7 ;  /* 0x00e02807060075a7 */ /* 0x0022a4000808017f */
[----:B--2---:R-:W-:Y:S05]  /*86b0*/  @!P4 NANOSLEEP.SYNCS 0x989680 ;  /* 0x009896800000c95d */ /* 0x004fea0003900000 */
[----:B------:R-:W2:Y:S02]  /*86c0*/  @!P4 SYNCS.PHASECHK.TRANS64 P4, [R6+URZ+0xe028], R7 ;  /* 0x00e028070600c5a7 */ /* 0x000ea4000808007f */
[----:B--2---:R-:W-:Y:S05]  /*86d0*/  @!P4 BRA `(.L_x_97) ;  /* 0xfffffffc00f0c947 */ /* 0x004fea000383ffff */
[----:B------:R-:W-:Y:S05]  /*86e0*/  BRA `(.L_x_113) ;  /* 0xfffffff800247947 */ /* 0x000fea000383ffff */
        .weak           $__internal_0_$__cuda_sm20_rcp_rn_f32_slowpath
        .type           $__internal_0_$__cuda_sm20_rcp_rn_f32_slowpath,@function
        .size           $__internal_0_$__cuda_sm20_rcp_rn_f32_slowpath,(.L_x_119 - $__internal_0_$__cuda_sm20_rcp_rn_f32_slowpath)
$__internal_0_$__cuda_sm20_rcp_rn_f32_slowpath:
[----:B------:R-:W-:Y:S01]  /*86f0*/  IMAD.SHL.U32 R0, R2, 0x2, RZ ;  /* 0x0000000202007824 */ /* 0x000fe200078e00ff */
[----:B------:R-:W-:Y:S04]  /*8700*/  BSSY B2, `(.L_x_114) ;  /* 0x0000030000027945 */ /* 0x000fe80003800000 */
[----:B------:R-:W-:-:S04]  /*8710*/  SHF.R.U32.HI R18, RZ, 0x18, R0 ;  /* 0x00000018ff127819 */ /* 0x000fc80000011600 */
[----:B------:R-:W-:-:S13]  /*8720*/  ISETP.NE.U32.AND P0, PT, R18, RZ, PT ;  /* 0x000000ff1200720c */ /* 0x000fda0003f05070 */
[----:B------:R-:W-:Y:S05]  /*8730*/  @P0 BRA `(.L_x_115) ;  /* 0x0000000000280947 */ /* 0x000fea0003800000 */
[----:B------:R-:W-:-:S04]  /*8740*/  SHF.L.U32 R0, R2, 0x1, RZ ;  /* 0x0000000102007819 */ /* 0x000fc800000006ff */
[----:B------:R-:W-:-:S13]  /*8750*/  ISETP.NE.AND P0, PT, R0, RZ, PT ;  /* 0x000000ff0000720c */ /* 0x000fda0003f05270 */
[----:B------:R-:W-:Y:S01]  /*8760*/  @P0 FFMA R10, R2, 1.84467440737095516160e+19, RZ ;  /* 0x5f800000020a0823 */ /* 0x000fe200000000ff */
[----:B------:R-:W-:Y:S08]  /*8770*/  @!P0 MUFU.RCP R3, R2 ;  /* 0x0000000200038308 */ /* 0x000ff00000001000 */
[----:B------:R-:W1:Y:S02]  /*8780*/  @P0 MUFU.RCP R13, R10 ;  /* 0x0000000a000d0308 */ /* 0x000e640000001000 */
[----:B-1----:R-:W-:-:S04]  /*8790*/  @P0 FFMA R0, R10, R13, -1 ;  /* 0xbf8000000a000423 */ /* 0x002fc8000000000d */
[----:B------:R-:W-:-:S04]  /*87a0*/  @P0 FADD.FTZ R0, -R0, -RZ ;  /* 0x800000ff00000221 */ /* 0x000fc80000010100 */
[----:B------:R-:W-:-:S04]  /*87b0*/  @P0 FFMA R0, R13, R0, R13 ;  /* 0x000000000d000223 */ /* 0x000fc8000000000d */
[----:B------:R-:W-:Y:S01]  /*87c0*/  @P0 FFMA R3, R0, 1.84467440737095516160e+19, RZ ;  /* 0x5f80000000030823 */ /* 0x000fe200000000ff */
[----:B------:R-:W-:Y:S06]  /*87d0*/  BRA `(.L_x_116) ;  /* 0x0000000000887947 */ /* 0x000fec0003800000 */
.L_x_115:
[----:B------:R-:W-:-:S05]  /*87e0*/  VIADD R19, R18, 0xffffff03 ;  /* 0xffffff0312137836 */ /* 0x000fca0000000000 */
[----:B------:R-:W-:-:S13]  /*87f0*/  ISETP.GT.U32.AND P0, PT, R19, 0x1, PT ;  /* 0x000000011300780c */ /* 0x000fda0003f04070 */
[----:B------:R-:W-:Y:S05]  /*8800*/  @P0 BRA `(.L_x_117) ;  /* 0x0000000000780947 */ /* 0x000fea0003800000 */
[----:B------:R-:W-:Y:S02]  /*8810*/  LOP3.LUT R0, R2, 0x7fffff, RZ, 0xc0, !PT ;  /* 0x007fffff02007812 */ /* 0x000fe400078ec0ff */
[----:B------:R-:W-:Y:S02]  /*8820*/  MOV R14, 0x3 ;  /* 0x00000003000e7802 */ /* 0x000fe40000000f00 */
[----:B------:R-:W-:Y:S02]  /*8830*/  LOP3.LUT R0, R0, 0x3f800000, RZ, 0xfc, !PT ;  /* 0x3f80000000007812 */ /* 0x000fe400078efcff */
[----:B------:R-:W-:Y:S02]  /*8840*/  SHF.L.U32 R14, R14, R19, RZ ;  /* 0x000000130e0e7219 */ /* 0x000fe400000006ff */
[----:B------:R-:W1:Y:S02]  /*8850*/  MUFU.RCP R3, R0 ;  /* 0x0000000000037308 */ /* 0x000e640000001000 */
[----:B-1----:R-:W-:-:S04]  /*8860*/  FFMA R10, R0, R3, -1 ;  /* 0xbf800000000a7423 */ /* 0x002fc80000000003 */
[----:B------:R-:W-:-:S04]  /*8870*/  FADD.FTZ R10, -R10, -RZ ;  /* 0x800000ff0a0a7221 */ /* 0x000fc80000010100 */
[CCC-:B------:R-:W-:Y:S01]  /*8880*/  FFMA.RM R12, R3.reuse, R10.reuse, R3.reuse ;  /* 0x0000000a030c7223 */ /* 0x1c0fe20000004003 */
[----:B------:R-:W-:-:S04]  /*8890*/  FFMA.RP R13, R3, R10, R3 ;  /* 0x0000000a030d7223 */ /* 0x000fc80000008003 */
[C---:B------:R-:W-:Y:S02]  /*88a0*/  LOP3.LUT R3, R12.reuse, 0x7fffff, RZ, 0xc0, !PT ;  /* 0x007fffff0c037812 */ /* 0x040fe400078ec0ff */
[----:B------:R-:W-:Y:S02]  /*88b0*/  FSETP.NEU.FTZ.AND P0, PT, R12, R13, PT ;  /* 0x0000000d0c00720b */ /* 0x000fe40003f1d000 */
[----:B------:R-:W-:Y:S02]  /*88c0*/  LOP3.LUT R3, R3, 0x800000, RZ, 0xfc, !PT ;  /* 0x0080000003037812 */ /* 0x000fe400078efcff */
[----:B------:R-:W-:Y:S02]  /*88d0*/  SEL R10, RZ, 0xffffffff, !P0 ;  /* 0xffffffffff0a7807 */ /* 0x000fe40004000000 */
[----:B------:R-:W-:-:S03]  /*88e0*/  LOP3.LUT R14, R14, R3, RZ, 0xc0, !PT ;  /* 0x000000030e0e7212 */ /* 0x000fc600078ec0ff */
[----:B------:R-:W-:Y:S01]  /*88f0*/  IMAD.MOV R10, RZ, RZ, -R10 ;  /* 0x000000ffff0a7224 */ /* 0x000fe200078e0a0a */
[----:B------:R-:W-:-:S04]  /*8900*/  SHF.R.U32.HI R14, RZ, R19, R14 ;  /* 0x00000013ff0e7219 */ /* 0x000fc8000001160e */
[----:B------:R-:W-:Y:S02]  /*8910*/  LOP3.LUT P1, RZ, R10, R19, R3, 0xf8, !PT ;  /* 0x000000130aff7212 */ /* 0x000fe4000782f803 */
[C---:B------:R-:W-:Y:S02]  /*8920*/  LOP3.LUT P0, RZ, R14.reuse, 0x1, RZ, 0xc0, !PT ;  /* 0x000000010eff7812 */ /* 0x040fe4000780c0ff */
[----:B------:R-:W-:-:S04]  /*8930*/  LOP3.LUT P2, RZ, R14, 0x2, RZ, 0xc0, !PT ;  /* 0x000000020eff7812 */ /* 0x000fc8000784c0ff */
[----:B------:R-:W-:Y:S02]  /*8940*/  PLOP3.LUT P0, PT, P0, P1, P2, 0xe0, 0x0 ;  /* 0x000000000000781c */ /* 0x000fe40000703c20 */
[----:B------:R-:W-:Y:S02]  /*8950*/  LOP3.LUT P1, RZ, R2, 0x7fffff, RZ, 0xc0, !PT ;  /* 0x007fffff02ff7812 */ /* 0x000fe4000782c0ff */
[----:B------:R-:W-:-:S04]  /*8960*/  SEL R0, RZ, 0x1, !P0 ;  /* 0x00000001ff007807 */ /* 0x000fc80004000000 */
[----:B------:R-:W-:-:S04]  /*8970*/  IADD3 R0, -R0, RZ, RZ ;  /* 0x000000ff00007210 */ /* 0x000fc80007ffe1ff */
[----:B------:R-:W-:Y:S01]  /*8980*/  ISETP.GE.AND P0, PT, R0, RZ, PT ;  /* 0x000000ff0000720c */ /* 0x000fe20003f06270 */
[----:B------:R-:W-:-:S05]  /*8990*/  VIADD R0, R18, 0xffffff04 ;  /* 0xffffff0412007836 */ /* 0x000fca0000000000 */
[----:B------:R-:W-:-:S07]  /*89a0*/  SHF.R.U32.HI R3, RZ, R0, R3 ;  /* 0x00000000ff037219 */ /* 0x000fce0000011603 */
[----:B------:R-:W-:-:S05]  /*89b0*/  @!P0 IADD3 R3, R3, 0x1, RZ ;  /* 0x0000000103038810 */ /* 0x000fca0007ffe0ff */
[----:B------:R-:W-:-:S05]  /*89c0*/  @!P1 IMAD.SHL.U32 R3, R3, 0x2, RZ ;  /* 0x0000000203039824 */ /* 0x000fca00078e00ff */
[----:B------:R-:W-:Y:S01]  /*89d0*/  LOP3.LUT R3, R3, 0x80000000, R2, 0xf8, !PT ;  /* 0x8000000003037812 */ /* 0x000fe200078ef802 */
[----:B------:R-:W-:Y:S06]  /*89e0*/  BRA `(.L_x_116) ;  /* 0x0000000000047947 */ /* 0x000fec0003800000 */
.L_x_117:
[----:B------:R1:W2:Y:S02]  /*89f0*/  MUFU.RCP R3, R2 ;  /* 0x0000000200037308 */ /* 0x0002a40000001000 */
.L_x_116:
[----:B------:R-:W-:Y:S05]  /*8a00*/  BSYNC B2 ;  /* 0x0000000000027941 */ /* 0x000fea0003800000 */
.L_x_114:
[----:B--2---:R-:W-:Y:S01]  /*8a10*/  MOV R0, R3 ;  /* 0x0000000300007202 */ /* 0x004fe20000000f00 */
[----:B-1----:R-:W-:Y:S01]  /*8a20*/  IMAD.MOV.U32 R2, RZ, RZ, R15 ;  /* 0x000000ffff027224 */ /* 0x002fe200078e000f */
[----:B------:R-:W-:-:S04]  /*8a30*/  MOV R3, 0x0 ;  /* 0x0000000000037802 */ /* 0x000fc80000000f00 */
[----:B------:R-:W-:Y:S05]  /*8a40*/  RET.REL.NODEC R2 `(_ZN7cutlass13device_kernelINS_4fmha6kernel28FmhaKernelTmaWarpSpecializedINS1_10collective30FmhaMainloopTmaWarpSpecializedINS_10bfloat16_tEffN4cute5tupleIJNS7_1CILi128EEENS9_ILi64EEESB_EEENS8_IJiNS9_ILi1EEENS8_IJiiEEEEEESF_SF_NS4_14ResidualFusionEJEEENS4_15FmhaFwdEpilogueIS6_fNS8_IJSB_SB_SB_EEEEENS2_23IndividualTileSchedulerEJEEEEEvNT_6ParamsE) ;  /* 0xffffff74026c7950 */ /* 0x000fea0003c3ffff */
.L_x_118:
[----:B------:R-:W-:-:S00]  /*8a50*/  BRA `(.L_x_118) ;  /* 0xfffffffc00fc7947 */ /* 0x000fc0000383ffff */
[----:B------:R-:W-:-:S00]  /*8a60*/  NOP ;  /* 0x0000000000007918 */ /* 0x000fc00000000000 */
        /* <DEDUP_REMOVED lines=9> */
.L_x_119:


//--------------------- .nv.global.init           --------------------------
	.section	.nv.global.init,"aw",@progbits
.nv.global.init:
	.type		$str$24,@object
	.size		$str$24,($str$25 - $str$24)
$str$24:
        /*0000*/ 	.byte	0x28, 0x61, 0x64, 0x64, 0x72, 0x65, 0x73, 0x73, 0x20, 0x26, 0x20, 0x6d, 0x61, 0x73, 0x6b, 0x29
        /*0010*/ 	.byte	0x20, 0x3d, 0x3d, 0x20, 0x30, 0x00
	.type		$str$25,@object
	.size		$str$25,(__unnamed_1 - $str$25)
$str$25:
        /*0016*/ 	.byte	0x2f, 0x74, 0x6d, 0x70, 0x2f, 0x63, 0x75, 0x74, 0x6c, 0x61, 0x73, 0x73, 0x5f, 0x73, 0x77, 0x65
        /*0026*/ 	.byte	0x65, 0x70, 0x5f, 0x73, 0x72, 0x63, 0x2f, 0x69, 0x6e, 0x63, 0x6c, 0x75, 0x64, 0x65, 0x2f, 0x63
        /*0036*/ 	.byte	0x75, 0x74, 0x65, 0x2f, 0x70, 0x6f, 0x69, 0x6e, 0x74, 0x65, 0x72, 0x5f, 0x66, 0x6c, 0x61, 0x67
        /*0046*/ 	.byte	0x67, 0x65, 0x64, 0x2e, 0x68, 0x70, 0x70, 0x00
	.type		__unnamed_1,@object
	.size		__unnamed_1,(.L_0 - __unnamed_1)
__unnamed_1:
        /*004e*/ 	.byte	0x61, 0x75, 0x74, 0x6f, 0x20, 0x63, 0x75, 0x74, 0x65, 0x3a, 0x3a, 0x61, 0x73, 0x5f, 0x70, 0x6f
        /* <DEDUP_REMOVED lines=27> */
        /*020e*/ 	.byte	0x32, 0x30, 0x34, 0x38, 0x3e, 0x3e, 0x3e, 0x3e, 0x3e, 0x5d, 0x00
.L_0:


//--------------------- .nv.shared._ZN7cutlass13device_kernelINS_4fmha6kernel28FmhaKernelTmaWarpSpecializedINS1_10collective30FmhaMainloopTmaWarpSpecializedINS_10bfloat16_tEffN4cute5tupleIJNS7_1CILi128EEENS9_ILi64EEESB_EEENS8_IJiNS9_ILi1EEENS8_IJiiEEEEEESF_SF_NS4_14ResidualFusionEJEEENS4_15FmhaFwdEpilogueIS6_fNS8_IJSB_SB_SB_EEEEENS2_23IndividualTileSchedulerEJEEEEEvNT_6ParamsE --------------------------
	.section	.nv.shared._ZN7cutlass13device_kernelINS_4fmha6kernel28FmhaKernelTmaWarpSpecializedINS1_10collective30FmhaMainloopTmaWarpSpecializedINS_10bfloat16_tEffN4cute5tupleIJNS7_1CILi128EEENS9_ILi64EEESB_EEENS8_IJiNS9_ILi1EEENS8_IJiiEEEEEESF_SF_NS4_14ResidualFusionEJEEENS4_15FmhaFwdEpilogueIS6_fNS8_IJSB_SB_SB_EEEEENS2_23IndividualTileSchedulerEJEEEEEvNT_6ParamsE,"aw",@nobits
	.sectionflags	@""
	.align	16
	.zero		1024


//--------------------- .nv.shared.reserved.0     --------------------------
	.section	.nv.shared.reserved.0,"aw",@nobits
	.weak		__nv_reservedSMEM_offset_0_alias
	.size		__nv_reservedSMEM_offset_0_alias, 0, 0
	.other		__nv_reservedSMEM_offset_0_alias,@"STO_CUDA_RESERVED_SHARED STV_DEFAULT"
__nv_reservedSMEM_offset_0_alias:
	.zero		0


//--------------------- .nv.global                --------------------------
	.section	.nv.global,"aw",@nobits
.nv.global:
	.type		_ZN39_INTERNAL_ce67807d_4_k_cu_8cd92f81_29744cute1_E,@object
	.size		_ZN39_INTERNAL_ce67807d_4_k_cu_8cd92f81_29744cute1_E,(_ZN39_INTERNAL_ce67807d_4_k_cu_8cd92f81_29744cuda3std3__45__cpo6cbeginE - _ZN39_INTERNAL_ce67807d_4_k_cu_8cd92f81_29744cute1_E)
_ZN39_INTERNAL_ce67807d_4_k_cu_8cd92f81_29744cute1_E:
	.zero		1
	.type		_ZN39_INTERNAL_ce67807d_4_k_cu_8cd92f81_29744cuda3std3__45__cpo6cbeginE,@object
	.size		_ZN39_INTERNAL_ce67807d_4_k_cu_8cd92f81_29744cuda3std3__45__cpo6cbeginE,(_ZN39_INTERNAL_ce67807d_4_k_cu_8cd92f81_29744cuda3std3__48in_placeE - _ZN39_INTERNAL_ce67807d_4_k_cu_8cd92f81_29744cuda3std3__45__cpo6cbeginE)
_ZN39_INTERNAL_ce67807d_4_k_cu_8cd92f81_29744cuda3std3__45__cpo6cbeginE:
	.zero		1
	.type		_ZN39_INTERNAL_ce67807d_4_k_cu_8cd92f81_29744cuda3std3__48in_placeE,@object
	.size		_ZN39_INTERNAL_ce67807d_4_k_cu_8cd92f81_29744cuda3std3__48in_placeE,(_ZN39_INTERNAL_ce67807d_4_k_cu_8cd92f81_29744cuda3std6ranges3__45__cpo9iter_moveE - _ZN39_INTERNAL_ce67807d_4_k_cu_8cd92f81_29744cuda3std3__48in_placeE)
_ZN39_INTERNAL_ce67807d_4_k_cu_8cd92f81_29744cuda3std3__48in_placeE:
	.zero		1
	.type		_ZN39_INTERNAL_ce67807d_4_k_cu_8cd92f81_29744cuda3std6ranges3__45__cpo9iter_moveE,@object
	.size		_ZN39_INTERNAL_ce67807d_4_k_cu_8cd92f81_29744cuda3std6ranges3__45__cpo9iter_moveE,(_ZN39_INTERNAL_ce67807d_4_k_cu_8cd92f81_29744cuda3std3__45__cpo5beginE - _ZN39_INTERNAL_ce67807d_4_k_cu_8cd92f81_29744cuda3std6ranges3__45__cpo9iter_moveE)
_ZN39_INTERNAL_ce67807d_4_k_cu_8cd92f81_29744cuda3std6ranges3__45__cpo9iter_moveE:
	.zero		1
	.type		_ZN39_INTERNAL_ce67807d_4_k_cu_8cd92f81_29744cuda3std3__45__cpo5beginE,@object
	.size		_ZN39_INTERNAL_ce67807d_4_k_cu_8cd92f81_29744cuda3std3__45__cpo5beginE,(_ZN39_INTERNAL_ce67807d_4_k_cu_8cd92f81_29744cuda3std3__441_GLOBAL__N__ce67807d_4_k_cu_8cd92f81_29746ignoreE - _ZN39_INTERNAL_ce67807d_4_k_cu_8cd92f81_29744cuda3std3__45__cpo5beginE)
_ZN39_INTERNAL_ce67807d_4_k_cu_8cd92f81_29744cuda3std3__45__cpo5beginE:
	.zero		1
	.type		_ZN39_INTERNAL_ce67807d_4_k_cu_8cd92f81_29744cuda3std3__441_GLOBAL__N__ce67807d_4_k_cu_8cd92f81_29746ignoreE,@object
	.size		_ZN39_INTERNAL_ce67807d_4_k_cu_8cd92f81_29744cuda3std3__441_GLOBAL__N__ce67807d_4_k_cu_8cd92f81_29746ignoreE,(_ZN39_INTERNAL_ce67807d_4_k_cu_8cd92f81_29744cute7productE - _ZN39_INTERNAL_ce67807d_4_k_cu_8cd92f81_29744cuda3std3__441_GLOBAL__N__ce67807d_4_k_cu_8cd92f81_29746ignoreE)
_ZN39_INTERNAL_ce67807d_4_k_cu_8cd92f81_29744cuda3std3__441_GLOBAL__N__ce67807d_4_k_cu_8cd92f81_29746ignoreE:
	.zero		1
	.type		_ZN39_INTERNAL_ce67807d_4_k_cu_8cd92f81_29744cute7productE,@object
	.size		_ZN39_INTERNAL_ce67807d_4_k_cu_8cd92f81_29744cute7productE,(_ZN39_INTERNAL_ce67807d_4_k_cu_8cd92f81_29744cuda3std3__45__cpo3endE - _ZN39_INTERNAL_ce67807d_4_k_cu_8cd92f81_29744cute7productE)
_ZN39_INTERNAL_ce67807d_4_k_cu_8cd92f81_29744cute7productE:
	.zero		1
	.type		_ZN39_INTERNAL_ce67807d_4_k_cu_8cd92f81_29744cuda3std3__45__cpo3endE,@object
	.size		_ZN39_INTERNAL_ce67807d_4_k_cu_8cd92f81_29744cuda3std3__45__cpo3endE,(_ZN39_INTERNAL_ce67807d_4_k_cu_8cd92f81_29744cuda3std3__419piecewise_constructE - _ZN39_INTERNAL_ce67807d_4_k_cu_8cd92f81_29744cuda3std3__45__cpo3endE)
_ZN39_INTERNAL_ce67807d_4_k_cu_8cd92f81_29744cuda3std3__45__cpo3endE:
	.zero		1
	.type		_ZN39_INTERNAL_ce67807d_4_k_cu_8cd92f81_29744cuda3std3__419piecewise_constructE,@object
	.size		_ZN39_INTERNAL_ce67807d_4_k_cu_8cd92f81_29744cuda3std3__419piecewise_constructE,(_ZN39_INTERNAL_ce67807d_4_k_cu_8cd92f81_29744cuda3std3__45__cpo4cendE - _ZN39_INTERNAL_ce67807d_4_k_cu_8cd92f81_29744cuda3std3__419piecewise_constructE)
_ZN39_INTERNAL_ce67807d_4_k_cu_8cd92f81_29744cuda3std3__419piecewise_constructE:
	.zero		1
	.type		_ZN39_INTERNAL_ce67807d_4_k_cu_8cd92f81_29744cuda3std3__45__cpo4cendE,@object
	.size		_ZN39_INTERNAL_ce67807d_4_k_cu_8cd92f81_29744cuda3std3__45__cpo4cendE,(_ZN39_INTERNAL_ce67807d_4_k_cu_8cd92f81_29744cuda3std6ranges3__45__cpo4swapE - _ZN39_INTERNAL_ce67807d_4_k_cu_8cd92f81_29744cuda3std3__45__cpo4cendE)
_ZN39_INTERNAL_ce67807d_4_k_cu_8cd92f81_29744cuda3std3__45__cpo4cendE:
	.zero		1
	.type		_ZN39_INTERNAL_ce67807d_4_k_cu_8cd92f81_29744cuda3std6ranges3__45__cpo4swapE,@object
	.size		_ZN39_INTERNAL_ce67807d_4_k_cu_8cd92f81_29744cuda3std6ranges3__45__cpo4swapE,(.L_8 - _ZN39_INTERNAL_ce67807d_4_k_cu_8cd92f81_29744cuda3std6ranges3__45__cpo4swapE)
_ZN39_INTERNAL_ce67807d_4_k_cu_8cd92f81_29744cuda3std6ranges3__45__cpo4swapE:
	.zero		1
.L_8:


//--------------------- .nv.constant0._ZN7cutlass13device_kernelINS_4fmha6kernel28FmhaKernelTmaWarpSpecializedINS1_10collective30FmhaMainloopTmaWarpSpecializedINS_10bfloat16_tEffN4cute5tupleIJNS7_1CILi128EEENS9_ILi64EEESB_EEENS8_IJiNS9_ILi1EEENS8_IJiiEEEEEESF_SF_NS4_14ResidualFusionEJEEENS4_15FmhaFwdEpilogueIS6_fNS8_IJSB_SB_SB_EEEEENS2_23IndividualTileSchedulerEJEEEEEvNT_6ParamsE --------------------------
	.section	.nv.constant0._ZN7cutlass13device_kernelINS_4fmha6kernel28FmhaKernelTmaWarpSpecializedINS1_10collective30FmhaMainloopTmaWarpSpecializedINS_10bfloat16_tEffN4cute5tupleIJNS7_1CILi128EEENS9_ILi64EEESB_EEENS8_IJiNS9_ILi1EEENS8_IJiiEEEEEESF_SF_NS4_14ResidualFusionEJEEENS4_15FmhaFwdEpilogueIS6_fNS8_IJSB_SB_SB_EEEEENS2_23IndividualTileSchedulerEJEEEEEvNT_6ParamsE,"a",@progbits
	.sectionflags	@""
	.align	4
.nv.constant0._ZN7cutlass13device_kernelINS_4fmha6kernel28FmhaKernelTmaWarpSpecializedINS1_10collective30FmhaMainloopTmaWarpSpecializedINS_10bfloat16_tEffN4cute5tupleIJNS7_1CILi128EEENS9_ILi64EEESB_EEENS8_IJiNS9_ILi1EEENS8_IJiiEEEEEESF_SF_NS4_14ResidualFusionEJEEENS4_15FmhaFwdEpilogueIS6_fNS8_IJSB_SB_SB_EEEEENS2_23IndividualTileSchedulerEJEEEEEvNT_6ParamsE:
	.zero		2688


//--------------------- SYMBOLS --------------------------

	.type		.nv.reservedSmem.offset0,@object
	.size		.nv.reservedSmem.offset0,0x4
	.type		__assertfail,@function
